def matmul_kernel(
    a_ptr,
    b_ptr,
    c_ptr,
    M,
    N,
    K,
    stride_am,
    stride_ak,
    stride_bk,
    stride_bn,
    stride_cm,
    stride_cn,
    BLOCK_M: tl.constexpr,
    BLOCK_N: tl.constexpr,
    BLOCK_K: tl.constexpr,
    GROUP_M: tl.constexpr,
):
    pid = tl.program_id(axis=0)
    num_pid_m = tl.cdiv(M, BLOCK_M)
    num_pid_n = tl.cdiv(N, BLOCK_N)
    num_pid_in_group = GROUP_M * num_pid_n
    group_id = pid // num_pid_in_group
    first_pid_m = group_id * GROUP_M
    group_size_m = min(num_pid_m - first_pid_m, GROUP_M)
    pid_m = first_pid_m + ((pid % num_pid_in_group) % group_size_m)
    pid_n = (pid % num_pid_in_group) // group_size_m

    offs_am = (pid_m * BLOCK_M + tl.arange(0, BLOCK_M)) % M
    offs_bn = (pid_n * BLOCK_N + tl.arange(0, BLOCK_N)) % N
    offs_k = tl.arange(0, BLOCK_K)
    a_ptrs = a_ptr + offs_am[:, None] * stride_am + offs_k[None, :] * stride_ak
    b_ptrs = b_ptr + offs_k[:, None] * stride_bk + offs_bn[None, :] * stride_bn

    acc = tl.zeros((BLOCK_M, BLOCK_N), dtype=tl.float32)
    for kk in range(0, tl.cdiv(K, BLOCK_K)):
        a = tl.load(a_ptrs, mask=offs_k[None, :] < K - kk * BLOCK_K, other=0.0)
        b = tl.load(b_ptrs, mask=offs_k[:, None] < K - kk * BLOCK_K, other=0.0)
        acc = tl.dot(a, b, acc)
        a_ptrs += BLOCK_K * stride_ak
        b_ptrs += BLOCK_K * stride_bk

    c = acc.to(c_ptr.dtype.element_ty)
    offs_cm = pid_m * BLOCK_M + tl.arange(0, BLOCK_M)
    offs_cn = pid_n * BLOCK_N + tl.arange(0, BLOCK_N)
    c_ptrs = c_ptr + offs_cm[:, None] * stride_cm + offs_cn[None, :] * stride_cn
    mask = (offs_cm[:, None] < M) & (offs_cn[None, :] < N)
    tl.store(c_ptrs, c, mask=mask)

# config = {"BLOCK_K": 32, "BLOCK_M": 64, "BLOCK_N": 128, "GROUP_M": 4, "arch": "sm_100", "dtype": "fp16", "num_ctas": 1, "num_stages": 3, "num_warps": 4}
# arch = sm_100


// ===== COMPILED SASS (sm_100a) =====

	.target	sm_100a

	.elftype	@"ET_EXEC"


//--------------------- .note.nv.tkinfo           --------------------------
	.section	.note.nv.tkinfo,"",@"SHT_NOTE"
	.sectionflags	@"SHF_NOTE_NV_TKINFO"
	.tkinfo
        /*0018*/ 	.word	0x00000081
        /*0030*/ 	.string	""
        /*0030*/ 	.string	"ptxas-blackwell"
        /*0030*/ 	.string	"Cuda compilation tools, release 12.9, V12.9.86"
        /*0030*/ 	.string	"Build cuda_12.9.r12.9/compiler.36037853_0"
        /*0030*/ 	.string	"-v  -suppress-debug-info  -lineinfo  -arch sm_100a "



//--------------------- .note.nv.cuver            --------------------------
	.section	.note.nv.cuver,"",@"SHT_NOTE"
	.sectionflags	@"SHF_NOTE_NV_CUVER"
        /*0018*/ 	.short	0x0001
        /*001a*/ 	.short	0x0064
        /*001c*/ 	.short	0x0001
        /*001e*/ 	.short	0x0000
        /*0020*/ 	.short	0x0001
        /*0022*/ 	.short	0x0000


//--------------------- .nv.info                  --------------------------
	.section	.nv.info,"",@"SHT_CUDA_INFO"
	.align	4


	//----- nvinfo : EIATTR_REGCOUNT
	.align		4
        /*0000*/ 	.byte	0x04, 0x2f
        /*0002*/ 	.short	(.L_4 - .L_3)
	.align		4
.L_3:
        /*0004*/ 	.word	index@(matmul_kernel)
        /*0008*/ 	.word	0x000000a8


	//----- nvinfo : EIATTR_FRAME_SIZE
	.align		4
.L_4:
        /*000c*/ 	.byte	0x04, 0x11
        /*000e*/ 	.short	(.L_6 - .L_5)
	.align		4
.L_5:
        /*0010*/ 	.word	index@($__internal_2_$__cuda_sm10x_tcgen05_guardrail_trap_unallocated_columns_being_dealloced)
        /*0014*/ 	.word	0x00000000


	//----- nvinfo : EIATTR_FRAME_SIZE
	.align		4
.L_6:
        /*0018*/ 	.byte	0x04, 0x11
        /*001a*/ 	.short	(.L_8 - .L_7)
	.align		4
.L_7:
        /*001c*/ 	.word	index@($__internal_1_$__cuda_sm10x_tcgen05_guardrail_trap_phase_invalid_during_alloc)
        /*0020*/ 	.word	0x00000000


	//----- nvinfo : EIATTR_FRAME_SIZE
	.align		4
.L_8:
        /*0024*/ 	.byte	0x04, 0x11
        /*0026*/ 	.short	(.L_10 - .L_9)
	.align		4
.L_9:
        /*0028*/ 	.word	index@($__internal_0_$__cuda_sm10x_tcgen05_guardrail_trap_col_being_dealloced_not_returned_by_alloc)
        /*002c*/ 	.word	0x00000000


	//----- nvinfo : EIATTR_FRAME_SIZE
	.align		4
.L_10:
        /*0030*/ 	.byte	0x04, 0x11
        /*0032*/ 	.short	(.L_12 - .L_11)
	.align		4
.L_11:
        /*0034*/ 	.word	index@(matmul_kernel)
        /*0038*/ 	.word	0x00000000


	//----- nvinfo : EIATTR_MIN_STACK_SIZE
	.align		4
.L_12:
        /*003c*/ 	.byte	0x04, 0x12
        /*003e*/ 	.short	(.L_14 - .L_13)
	.align		4
.L_13:
        /*0040*/ 	.word	index@(matmul_kernel)
        /*0044*/ 	.word	0x00000000
.L_14:


//--------------------- .nv.info.matmul_kernel    --------------------------
	.section	.nv.info.matmul_kernel,"",@"SHT_CUDA_INFO"
	.sectionflags	@""
	.align	4


	//----- nvinfo : EIATTR_CUDA_API_VERSION
	.align		4
        /*0000*/ 	.byte	0x04, 0x37
        /*0002*/ 	.short	(.L_16 - .L_15)
.L_15:
        /*0004*/ 	.word	0x00000081


	//----- nvinfo : EIATTR_KPARAM_INFO
	.align		4
.L_16:
        /*0008*/ 	.byte	0x04, 0x17
        /*000a*/ 	.short	(.L_18 - .L_17)
.L_17:
        /*000c*/ 	.word	0x00000000
        /*0010*/ 	.short	0x000d
        /*0012*/ 	.short	0x0048
        /*0014*/ 	.byte	0x00, 0xf4, 0x21, 0x00


	//----- nvinfo : EIATTR_KPARAM_INFO
	.align		4
.L_18:
        /*0018*/ 	.byte	0x04, 0x17
        /*001a*/ 	.short	(.L_20 - .L_19)
.L_19:
        /*001c*/ 	.word	0x00000000
        /*0020*/ 	.short	0x000c
        /*0022*/ 	.short	0x0040
        /*0024*/ 	.byte	0x00, 0xf4, 0x21, 0x00


	//----- nvinfo : EIATTR_KPARAM_INFO
	.align		4
.L_20:
        /*0028*/ 	.byte	0x04, 0x17
        /*002a*/ 	.short	(.L_22 - .L_21)
.L_21:
        /*002c*/ 	.word	0x00000000
        /*0030*/ 	.short	0x000b
        /*0032*/ 	.short	0x0038
        /*0034*/ 	.byte	0x00, 0xf0, 0x11, 0x00


	//----- nvinfo : EIATTR_KPARAM_INFO
	.align		4
.L_22:
        /*0038*/ 	.byte	0x04, 0x17
        /*003a*/ 	.short	(.L_24 - .L_23)
.L_23:
        /*003c*/ 	.word	0x00000000
        /*0040*/ 	.short	0x000a
        /*0042*/ 	.short	0x0034
        /*0044*/ 	.byte	0x00, 0xf0, 0x11, 0x00


	//----- nvinfo : EIATTR_KPARAM_INFO
	.align		4
.L_24:
        /*0048*/ 	.byte	0x04, 0x17
        /*004a*/ 	.short	(.L_26 - .L_25)
.L_25:
        /*004c*/ 	.word	0x00000000
        /*0050*/ 	.short	0x0009
        /*0052*/ 	.short	0x0030
        /*0054*/ 	.byte	0x00, 0xf0, 0x11, 0x00


	//----- nvinfo : EIATTR_KPARAM_INFO
	.align		4
.L_26:
        /*0058*/ 	.byte	0x04, 0x17
        /*005a*/ 	.short	(.L_28 - .L_27)
.L_27:
        /*005c*/ 	.word	0x00000000
        /*0060*/ 	.short	0x0008
        /*0062*/ 	.short	0x002c
        /*0064*/ 	.byte	0x00, 0xf0, 0x11, 0x00


	//----- nvinfo : EIATTR_KPARAM_INFO
	.align		4
.L_28:
        /*0068*/ 	.byte	0x04, 0x17
        /*006a*/ 	.short	(.L_30 - .L_29)
.L_29:
        /*006c*/ 	.word	0x00000000
        /*0070*/ 	.short	0x0007
        /*0072*/ 	.short	0x0028
        /*0074*/ 	.byte	0x00, 0xf0, 0x11, 0x00


	//----- nvinfo : EIATTR_KPARAM_INFO
	.align		4
.L_30:
        /*0078*/ 	.byte	0x04, 0x17
        /*007a*/ 	.short	(.L_32 - .L_31)
.L_31:
        /*007c*/ 	.word	0x00000000
        /*0080*/ 	.short	0x0006
        /*0082*/ 	.short	0x0024
        /*0084*/ 	.byte	0x00, 0xf0, 0x11, 0x00


	//----- nvinfo : EIATTR_KPARAM_INFO
	.align		4
.L_32:
        /*0088*/ 	.byte	0x04, 0x17
        /*008a*/ 	.short	(.L_34 - .L_33)
.L_33:
        /*008c*/ 	.word	0x00000000
        /*0090*/ 	.short	0x0005
        /*0092*/ 	.short	0x0020
        /*0094*/ 	.byte	0x00, 0xf0, 0x11, 0x00


	//----- nvinfo : EIATTR_KPARAM_INFO
	.align		4
.L_34:
        /*0098*/ 	.byte	0x04, 0x17
        /*009a*/ 	.short	(.L_36 - .L_35)
.L_35:
        /*009c*/ 	.word	0x00000000
        /*00a0*/ 	.short	0x0004
        /*00a2*/ 	.short	0x001c
        /*00a4*/ 	.byte	0x00, 0xf0, 0x11, 0x00


	//----- nvinfo : EIATTR_KPARAM_INFO
	.align		4
.L_36:
        /*00a8*/ 	.byte	0x04, 0x17
        /*00aa*/ 	.short	(.L_38 - .L_37)
.L_37:
        /*00ac*/ 	.word	0x00000000
        /*00b0*/ 	.short	0x0003
        /*00b2*/ 	.short	0x0018
        /*00b4*/ 	.byte	0x00, 0xf0, 0x11, 0x00


	//----- nvinfo : EIATTR_KPARAM_INFO
	.align		4
.L_38:
        /*00b8*/ 	.byte	0x04, 0x17
        /*00ba*/ 	.short	(.L_40 - .L_39)
.L_39:
        /*00bc*/ 	.word	0x00000000
        /*00c0*/ 	.short	0x0002
        /*00c2*/ 	.short	0x0010
        /*00c4*/ 	.byte	0x00, 0xf4, 0x21, 0x00


	//----- nvinfo : EIATTR_KPARAM_INFO
	.align		4
.L_40:
        /*00c8*/ 	.byte	0x04, 0x17
        /*00ca*/ 	.short	(.L_42 - .L_41)
.L_41:
        /*00cc*/ 	.word	0x00000000
        /*00d0*/ 	.short	0x0001
        /*00d2*/ 	.short	0x0008
        /*00d4*/ 	.byte	0x00, 0xf4, 0x21, 0x00


	//----- nvinfo : EIATTR_KPARAM_INFO
	.align		4
.L_42:
        /*00d8*/ 	.byte	0x04, 0x17
        /*00da*/ 	.short	(.L_44 - .L_43)
.L_43:
        /*00dc*/ 	.word	0x00000000
        /*00e0*/ 	.short	0x0000
        /*00e2*/ 	.short	0x0000
        /*00e4*/ 	.byte	0x00, 0xf4, 0x21, 0x00


	//----- nvinfo : EIATTR_AT_ENTRY_FRAGMENTS
	.align		4
.L_44:
        /*00e8*/ 	.byte	0x04, 0x4f
        /*00ea*/ 	.short	(.L_46 - .L_45)


	//   ....[0]....
.L_45:
        /*00ec*/ 	.word	0x00000004


	//----- nvinfo : EIATTR_RESERVED_SMEM_USED
	.align		4
.L_46:
        /*00f0*/ 	.byte	0x01, 0x41
	.zero		2


	//----- nvinfo : EIATTR_SPARSE_MMA_MASK
	.align		4
        /*00f4*/ 	.byte	0x03, 0x50
        /*00f6*/ 	.short	0x0000


	//----- nvinfo : EIATTR_TCGEN05_1CTA_USED
	.align		4
        /*00f8*/ 	.byte	0x01, 0x51
	.zero		2


	//----- nvinfo : EIATTR_MAXREG_COUNT
	.align		4
        /*00fc*/ 	.byte	0x03, 0x1b
        /*00fe*/ 	.short	0x00ff


	//----- nvinfo : EIATTR_NUM_BARRIERS
	.align		4
        /*0100*/ 	.byte	0x02, 0x4c
        /*0102*/ 	.byte	0x01
	.zero		1


	//----- nvinfo : EIATTR_INT_WARP_WIDE_INSTR_OFFSETS
	.align		4
        /*0104*/ 	.byte	0x04, 0x31
        /*0106*/ 	.short	(.L_48 - .L_47)


	//   ....[0]....
.L_47:
        /*0108*/ 	.word	0x00002520


	//   ....[1]....
        /*010c*/ 	.word	0x00002530


	//   ....[2]....
        /*0110*/ 	.word	0x000036e0


	//   ....[3]....
        /*0114*/ 	.word	0x00007200


	//   ....[4]....
        /*0118*/ 	.word	0x00007250


	//----- nvinfo : EIATTR_COOP_GROUP_MASK_REGIDS
	.align		4
.L_48:
        /*011c*/ 	.byte	0x04, 0x29
        /*011e*/ 	.short	(.L_50 - .L_49)


	//   ....[0]....
.L_49:
        /*0120*/ 	.word	0xffffffff


	//   ....[1]....
        /*0124*/ 	.word	0xffffffff


	//   ....[2]....
        /*0128*/ 	.word	0xffffffff


	//   ....[3]....
        /*012c*/ 	.word	0xffffffff


	//----- nvinfo : EIATTR_COOP_GROUP_INSTR_OFFSETS
	.align		4
.L_50:
        /*0130*/ 	.byte	0x04, 0x28
        /*0132*/ 	.short	(.L_52 - .L_51)


	//   ....[0]....
.L_51:
        /*0134*/ 	.word	0x00000060


	//   ....[1]....
        /*0138*/ 	.word	0x00000320


	//   ....[2]....
        /*013c*/ 	.word	0x00007090


	//   ....[3]....
        /*0140*/ 	.word	0x00007300


	//----- nvinfo : EIATTR_VRC_CTA_INIT_COUNT
	.align		4
.L_52:
        /*0144*/ 	.byte	0x02, 0x4a
        /*0146*/ 	.byte	0x80
	.zero		1


	//----- nvinfo : EIATTR_MBARRIER_INSTR_OFFSETS
	.align		4
        /*0148*/ 	.byte	0x04, 0x39
        /*014a*/ 	.short	(.L_54 - .L_53)


	//   ....[0]....
.L_53:
        /*014c*/ 	.word	0x00002660
        /*0150*/ 	.word	0x000000ff
        /*0154*/ 	.word	0x00000000
        /*0158*/ 	.short	0x0100
        /*015a*/ 	.byte	0x0f
	.zero		1


	//   ....[1]....
        /*015c*/ 	.word	0x00003720
        /*0160*/ 	.word	0x000000ff
        /*0164*/ 	.word	0x00006008
        /*0168*/ 	.short	0x0100
        /*016a*/ 	.byte	0x0d
	.zero		1


	//   ....[2]....
        /*016c*/ 	.word	0x00004210
        /*0170*/ 	.word	0x000000ff
        /*0174*/ 	.word	0x00000000
        /*0178*/ 	.short	0x010a
        /*017a*/ 	.byte	0x0f
	.zero		1


	//   ....[3]....
        /*017c*/ 	.word	0x00005170
        /*0180*/ 	.word	0x000000ff
        /*0184*/ 	.word	0x00000000
        /*0188*/ 	.short	0x010a
        /*018a*/ 	.byte	0x0f
	.zero		1


	//   ....[4]....
        /*018c*/ 	.word	0x000052a0
        /*0190*/ 	.word	0x000000ff
        /*0194*/ 	.word	0x00006000
        /*0198*/ 	.short	0x0108
        /*019a*/ 	.byte	0x0d
	.zero		1


	//   ....[5]....
        /*019c*/ 	.word	0x000053c0
        /*01a0*/ 	.word	0x000000ff
        /*01a4*/ 	.word	0x00006008
        /*01a8*/ 	.short	0x0108
        /*01aa*/ 	.byte	0x0d
	.zero		1


	//   ....[6]....
        /*01ac*/ 	.word	0x00007320
        /*01b0*/ 	.word	0x000000ff
        /*01b4*/ 	.word	0x00000000
        /*01b8*/ 	.short	0x010a
        /*01ba*/ 	.byte	0x0f
	.zero		1


	//   ....[7]....
        /*01bc*/ 	.word	0x00007350
        /*01c0*/ 	.word	0x000000ff
        /*01c4*/ 	.word	0x00000000
        /*01c8*/ 	.short	0x010a
        /*01ca*/ 	.byte	0x0f
	.zero		1


	//----- nvinfo : EIATTR_NUM_MBARRIERS
	.align		4
.L_54:
        /*01cc*/ 	.byte	0x03, 0x38
        /*01ce*/ 	.short	0x0002


	//----- nvinfo : EIATTR_EXIT_INSTR_OFFSETS
	.align		4
        /*01d0*/ 	.byte	0x04, 0x1c
        /*01d2*/ 	.short	(.L_56 - .L_55)


	//   ....[0]....
.L_55:
        /*01d4*/ 	.word	0x00007310


	//----- nvinfo : EIATTR_REQNTID
	.align		4
.L_56:
        /*01d8*/ 	.byte	0x04, 0x10
        /*01da*/ 	.short	(.L_58 - .L_57)
.L_57:
        /*01dc*/ 	.word	0x00000080
        /*01e0*/ 	.word	0x00000001
        /*01e4*/ 	.word	0x00000001


	//----- nvinfo : EIATTR_CRS_STACK_SIZE
	.align		4
.L_58:
        /*01e8*/ 	.byte	0x04, 0x1e
        /*01ea*/ 	.short	(.L_60 - .L_59)
.L_59:
        /*01ec*/ 	.word	0x00000000


	//----- nvinfo : EIATTR_CBANK_PARAM_SIZE
	.align		4
.L_60:
        /*01f0*/ 	.byte	0x03, 0x19
        /*01f2*/ 	.short	0x0050


	//----- nvinfo : EIATTR_PARAM_CBANK
	.align		4
        /*01f4*/ 	.byte	0x04, 0x0a
        /*01f6*/ 	.short	(.L_62 - .L_61)
	.align		4
.L_61:
        /*01f8*/ 	.word	index@(.nv.constant0.matmul_kernel)
        /*01fc*/ 	.short	0x0380
        /*01fe*/ 	.short	0x0050


	//----- nvinfo : EIATTR_SW_WAR
	.align		4
.L_62:
        /*0200*/ 	.byte	0x04, 0x36
        /*0202*/ 	.short	(.L_64 - .L_63)
.L_63:
        /*0204*/ 	.word	0x00000008
.L_64:


//--------------------- .nv.compat                --------------------------
	.section	.nv.compat,"",@"SHT_CUDA_COMPAT_INFO"
	.align	4
        /*0000*/ 	.byte	0x02, 0x02, 0x02, 0x00, 0x02, 0x05, 0x05, 0x00, 0x02, 0x03, 0x00, 0x00, 0x02, 0x06, 0x01, 0x00


//--------------------- .nv.callgraph             --------------------------
	.section	.nv.callgraph,"",@"SHT_CUDA_CALLGRAPH"
	.align	4
	.sectionentsize	8
	.align		4
        /*0000*/ 	.word	0x00000000
	.align		4
        /*0004*/ 	.word	0xffffffff
	.align		4
        /*0008*/ 	.word	0x00000000
	.align		4
        /*000c*/ 	.word	0xfffffffe
	.align		4
        /*0010*/ 	.word	0x00000000
	.align		4
        /*0014*/ 	.word	0xfffffffd
	.align		4
        /*0018*/ 	.word	0x00000000
	.align		4
        /*001c*/ 	.word	0xfffffffc


//--------------------- .text.matmul_kernel       --------------------------
	.section	.text.matmul_kernel,"ax",@progbits
	.align	128
        .global         matmul_kernel
        .type           matmul_kernel,@function
        .size           matmul_kernel,(.L_x_20 - matmul_kernel)
        .other          matmul_kernel,@"STO_CUDA_ENTRY STV_DEFAULT"
matmul_kernel:
.text.matmul_kernel:
[----:B------:R-:W0:Y:S01]  /*0000*/  LDC R1, c[0x0][0x37c] ;  /* 0x0000df00ff017b82 */ /* 0x000e220000000800 */
[----:B------:R-:W1:Y:S01]  /*0010*/  S2R R68, SR_TID.X ;  /* 0x0000000000447919 */ /* 0x000e620000002100 */
[----:B------:R-:W2:Y:S01]  /*0020*/  LDCU.64 UR26, c[0x0][0x358] ;  /* 0x00006b00ff1a77ac */ /* 0x000ea20008000a00 */
[----:B-1----:R-:W-:-:S13]  /*0030*/  ISETP.GE.U32.AND P1, PT, R68, 0x20, PT ;  /* 0x000000204400780c */ /* 0x002fda0003f26070 */
[----:B--2---:R-:W-:Y:S05]  /*0040*/  @P1 BRA `(.L_x_0) ;  /* 0x0000000000b81947 */ /* 0x004fea0003800000 */
[----:B------:R-:W1:Y:S01]  /*0050*/  S2UR UR6, SR_CgaCtaId ;  /* 0x00000000000679c3 */ /* 0x000e620000008800 */
[----:B------:R-:W-:Y:S01]  /*0060*/  NOP ;  /* 0x0000000000007918 */ /* 0x000fe20000000000 */
[----:B------:R-:W-:Y:S02]  /*0070*/  UMOV UR4, 0x40 ;  /* 0x0000004000047882 */ /* 0x000fe40000000000 */
[----:B-1----:R-:W-:-:S09]  /*0080*/  ULEA UR4, UR6, UR4, 0x18 ;  /* 0x0000000406047291 */ /* 0x002fd2000f8ec0ff */
[----:B------:R-:W1:Y:S01]  /*0090*/  LDS.U8 R0, [UR4] ;  /* 0x00000004ff007984 */ /* 0x000e620008000000 */
[----:B------:R-:W-:Y:S02]  /*00a0*/  UMOV UR4, 0x400 ;  /* 0x0000040000047882 */ /* 0x000fe40000000000 */
[----:B------:R-:W-:Y:S01]  /*00b0*/  ULEA UR4, UR6, UR4, 0x18 ;  /* 0x0000000406047291 */ /* 0x000fe2000f8ec0ff */
[----:B-1----:R-:W-:-:S13]  /*00c0*/  ISETP.NE.AND P0, PT, R0, RZ, PT ;  /* 0x000000ff0000720c */ /* 0x002fda0003f05270 */
[----:B------:R-:W-:Y:S05]  /*00d0*/  @P0 BRA `(.L_x_1) ;  /* 0x00000000007c0947 */ /* 0x000fea0003800000 */
[----:B------:R-:W-:-:S13]  /*00e0*/  ELECT P0, URZ, PT ;  /* 0x0000000000ff782f */ /* 0x000fda0003800000 */
[----:B------:R-:W-:Y:S05]  /*00f0*/  @!P0 BRA `(.L_x_2) ;  /* 0x0000000000848947 */ /* 0x000fea0003800000 */
[----:B------:R-:W-:Y:S01]  /*0100*/  UMOV UR5, 0x4 ;  /* 0x0000000400057882 */ /* 0x000fe20000000000 */
[----:B------:R-:W-:Y:S02]  /*0110*/  IMAD.MOV.U32 R4, RZ, RZ, 0x1 ;  /* 0x00000001ff047424 */ /* 0x000fe400078e00ff */
[----:B------:R-:W-:Y:S02]  /*0120*/  IMAD.MOV.U32 R5, RZ, RZ, 0xf ;  /* 0x0000000fff057424 */ /* 0x000fe400078e00ff */
[----:B------:R-:W-:Y:S04]  /*0130*/  DEPBAR.LE SB1, 0x36 ;  /* 0x00009d800000791a */ /* 0x000fe80000000000 */
[----:B------:R-:W1:Y:S02]  /*0140*/  UTCATOMSWS.FIND_AND_SET.ALIGN UP0, UR5, UR5 ;  /* 0x00000005000575e3 */ /* 0x000e640008000800 */
[----:B-1----:R-:W-:-:S04]  /*0150*/  PLOP3.LUT P0, PT, PT, PT, UP0, 0x80, 0x8 ;  /* 0x000000000008781c */ /* 0x002fc80003f0f008 */
[----:B------:R-:W-:-:S04]  /*0160*/  SEL R0, RZ, 0xffffffff, !P0 ;  /* 0xffffffffff007807 */ /* 0x000fc80004000000 */
[----:B------:R-:W-:Y:S01]  /*0170*/  ISETP.NE.AND P0, PT, R0, RZ, PT ;  /* 0x000000ff0000720c */ /* 0x000fe20003f05270 */
[----:B------:R-:W-:-:S12]  /*0180*/  IMAD.U32 R0, RZ, RZ, UR5 ;  /* 0x00000005ff007e24 */ /* 0x000fd8000f8e00ff */
[----:B------:R-:W-:Y:S05]  /*0190*/  @P0 BRA `(.L_x_3) ;  /* 0x0000000000240947 */ /* 0x000fea0003800000 */
.L_x_4:
[----:B------:R-:W-:Y:S05]  /*01a0*/  NANOSLEEP 0x64 ;  /* 0x000000640000795d */ /* 0x000fea0003800000 */
[----:B------:R-:W-:-:S05]  /*01b0*/  UMOV UR5, 0x4 ;  /* 0x0000000400057882 */ /* 0x000fca0000000000 */
[----:B------:R-:W-:Y:S04]  /*01c0*/  DEPBAR.LE SB1, 0x36 ;  /* 0x00009d800000791a */ /* 0x000fe80000000000 */
[----:B------:R-:W1:Y:S02]  /*01d0*/  UTCATOMSWS.FIND_AND_SET.ALIGN UP0, UR5, UR5 ;  /* 0x00000005000575e3 */ /* 0x000e640008000800 */
[----:B-1----:R-:W-:-:S04]  /*01e0*/  PLOP3.LUT P0, PT, PT, PT, UP0, 0x80, 0x8 ;  /* 0x000000000008781c */ /* 0x002fc80003f0f008 */
[----:B------:R-:W-:-:S04]  /*01f0*/  SEL R0, RZ, 0xffffffff, !P0 ;  /* 0xffffffffff007807 */ /* 0x000fc80004000000 */
[----:B------:R-:W-:Y:S01]  /*0200*/  ISETP.NE.AND P0, PT, R0, RZ, PT ;  /* 0x000000ff0000720c */ /* 0x000fe20003f05270 */
[----:B------:R-:W-:-:S12]  /*0210*/  IMAD.U32 R0, RZ, RZ, UR5 ;  /* 0x00000005ff007e24 */ /* 0x000fd8000f8e00ff */
[----:B------:R-:W-:Y:S05]  /*0220*/  @!P0 BRA `(.L_x_4) ;  /* 0xfffffffc00dc8947 */ /* 0x000fea000383ffff */
.L_x_3:
[C---:B------:R-:W-:Y:S01]  /*0230*/  VIADD R3, R0.reuse, 0x10 ;  /* 0x0000001000037836 */ /* 0x040fe20000000000 */
[----:B------:R-:W-:Y:S01]  /*0240*/  UMOV UR5, 0x50 ;  /* 0x0000005000057882 */ /* 0x000fe20000000000 */
[----:B------:R-:W-:Y:S01]  /*0250*/  SHF.L.U32 R2, R5, R0, RZ ;  /* 0x0000000005027219 */ /* 0x000fe200000006ff */
[----:B------:R-:W-:Y:S01]  /*0260*/  ULEA UR5, UR6, UR5, 0x18 ;  /* 0x0000000506057291 */ /* 0x000fe2000f8ec0ff */
[----:B------:R-:W-:Y:S01]  /*0270*/  IMAD.SHL.U32 R0, R0, 0x20, RZ ;  /* 0x0000002000007824 */ /* 0x000fe200078e00ff */
[----:B------:R-:W-:-:S04]  /*0280*/  SHF.L.U32 R3, R4, R3, RZ ;  /* 0x0000000304037219 */ /* 0x000fc800000006ff */
[----:B------:R-:W-:-:S05]  /*0290*/  LOP3.LUT R2, R3, R2, RZ, 0xfc, !PT ;  /* 0x0000000203027212 */ /* 0x000fca00078efcff */
[----:B------:R1:W-:Y:S04]  /*02a0*/  ATOMS.OR RZ, [UR5], R2 ;  /* 0x00000002ffff798c */ /* 0x0003e8000b000005 */
[----:B------:R1:W-:Y:S01]  /*02b0*/  STS [UR4], R0 ;  /* 0x00000000ff007988 */ /* 0x0003e20008000804 */
[----:B------:R-:W-:Y:S05]  /*02c0*/  BRA `(.L_x_2) ;  /* 0x0000000000107947 */ /* 0x000fea0003800000 */
.L_x_1:
[----:B------:R-:W-:Y:S01]  /*02d0*/  IMAD.MOV.U32 R0, RZ, RZ, -0x1 ;  /* 0xffffffffff007424 */ /* 0x000fe200078e00ff */
[----:B------:R-:W-:-:S04]  /*02e0*/  MOV R2, 0x310 ;  /* 0x0000031000027802 */ /* 0x000fc80000000f00 */
[----:B------:R1:W-:Y:S03]  /*02f0*/  STS [UR4], R0 ;  /* 0x00000000ff007988 */ /* 0x0003e60008000804 */
[----:B01----:R-:W-:Y:S05]  /*0300*/  CALL.REL.NOINC `($__internal_1_$__cuda_sm10x_tcgen05_guardrail_trap_phase_invalid_during_alloc) ;  /* 0x0000007000287944 */ /* 0x003fea0003c00000 */
.L_x_2:
[----:B------:R-:W-:Y:S05]  /*0310*/  WARPSYNC.ALL ;  /* 0x0000000000007948 */ /* 0x000fea0003800000 */
[----:B------:R-:W-:Y:S01]  /*0320*/  NOP ;  /* 0x0000000000007918 */ /* 0x000fe20000000000 */
.L_x_0:
[----:B------:R-:W2:Y:S01]  /*0330*/  LDC.64 R20, c[0x0][0x398] ;  /* 0x0000e600ff147b82 */ /* 0x000ea20000000a00 */
[----:B------:R-:W3:Y:S01]  /*0340*/  S2R R5, SR_CTAID.X ;  /* 0x0000000000057919 */ /* 0x000ee20000002500 */
[----:B------:R-:W-:Y:S01]  /*0350*/  UMOV UR13, 0x400 ;  /* 0x00000400000d7882 */ /* 0x000fe20000000000 */
[----:B------:R-:W-:Y:S01]  /*0360*/  SHF.R.U32.HI R69, RZ, 0x5, R68 ;  /* 0x00000005ff457819 */ /* 0x000fe20000011644 */
[----:B------:R-:W-:Y:S01]  /*0370*/  UMOV UR6, 0x1 ;  /* 0x0000000100067882 */ /* 0x000fe20000000000 */
[----:B------:R-:W4:Y:S03]  /*0380*/  LDCU.128 UR8, c[0x0][0x380] ;  /* 0x00007000ff0877ac */ /* 0x000f260008000c00 */
[----:B------:R-:W5:Y:S08]  /*0390*/  S2UR UR4, SR_CgaCtaId ;  /* 0x00000000000479c3 */ /* 0x000f700000008800 */
[----:B------:R-:W1:Y:S02]  /*03a0*/  LDC.64 R104, c[0x0][0x3a8] ;  /* 0x0000ea00ff687b82 */ /* 0x000e640000000a00 */
[----:B-12---:R-:W-:Y:S01]  /*03b0*/  VIADD R0, R21, 0x7f ;  /* 0x0000007f15007836 */ /* 0x006fe20000000000 */
[----:B------:R-:W-:-:S05]  /*03c0*/  IABS R13, R20 ;  /* 0x00000014000d7213 */ /* 0x000fca0000000000 */
[----:B------:R-:W-:Y:S01]  /*03d0*/  BAR.SYNC.DEFER_BLOCKING 0x0 ;  /* 0x0000000000007b1d */ /* 0x000fe20000010000 */
[----:B------:R-:W-:Y:S02]  /*03e0*/  ISETP.NE.AND P6, PT, R20, RZ, PT ;  /* 0x000000ff1400720c */ /* 0x000fe40003fc5270 */
[----:B------:R-:W-:Y:S01]  /*03f0*/  SHF.R.S32.HI R3, RZ, 0x1f, R0 ;  /* 0x0000001fff037819 */ /* 0x000fe20000011400 */
[----:B-----5:R-:W-:-:S03]  /*0400*/  ULEA UR13, UR4, UR13, 0x18 ;  /* 0x0000000d040d7291 */ /* 0x020fc6000f8ec0ff */
[----:B------:R-:W-:Y:S02]  /*0410*/  LEA.HI R3, R3, R0, RZ, 0x7 ;  /* 0x0000000003037211 */ /* 0x000fe400078f38ff */
[----:B---3--:R-:W-:Y:S01]  /*0420*/  IABS R8, R5 ;  /* 0x0000000500087213 */ /* 0x008fe20000000000 */
[----:B------:R-:W-:Y:S01]  /*0430*/  UIADD3 UR15, UPT, UPT, UR13, 0x6000, URZ ;  /* 0x000060000d0f7890 */ /* 0x000fe2000fffe0ff */
[----:B------:R-:W-:-:S05]  /*0440*/  SHF.R.S32.HI R3, RZ, 0x7, R3 ;  /* 0x00000007ff037819 */ /* 0x000fca0000011403 */
[----:B------:R-:W-:-:S05]  /*0450*/  IMAD.SHL.U32 R4, R3, 0x4, RZ ;  /* 0x0000000403047824 */ /* 0x000fca00078e00ff */
[-C--:B------:R-:W-:Y:S02]  /*0460*/  IABS R7, R4.reuse ;  /* 0x0000000400077213 */ /* 0x080fe40000000000 */
[----:B------:R-:W-:Y:S02]  /*0470*/  IABS R10, R4 ;  /* 0x00000004000a7213 */ /* 0x000fe40000000000 */
[----:B------:R-:W1:Y:S08]  /*0480*/  I2F.RP R0, R7 ;  /* 0x0000000700007306 */ /* 0x000e700000209400 */
[----:B-1----:R-:W1:Y:S02]  /*0490*/  MUFU.RCP R0, R0 ;  /* 0x0000000000007308 */ /* 0x002e640000001000 */
[----:B-1----:R-:W-:-:S02]  /*04a0*/  VIADD R2, R0, 0xffffffe ;  /* 0x0ffffffe00027836 */ /* 0x002fc40000000000 */
[----:B------:R-:W-:-:S04]  /*04b0*/  IMAD.MOV R0, RZ, RZ, -R10 ;  /* 0x000000ffff007224 */ /* 0x000fc800078e0a0a */
[----:B------:R1:W2:Y:S02]  /*04c0*/  F2I.FTZ.U32.TRUNC.NTZ R3, R2 ;  /* 0x0000000200037305 */ /* 0x0002a4000021f000 */
[----:B-1----:R-:W-:Y:S02]  /*04d0*/  IMAD.MOV.U32 R2, RZ, RZ, RZ ;  /* 0x000000ffff027224 */ /* 0x002fe400078e00ff */
[----:B--2---:R-:W-:-:S04]  /*04e0*/  IMAD.MOV R6, RZ, RZ, -R3 ;  /* 0x000000ffff067224 */ /* 0x004fc800078e0a03 */
[----:B------:R-:W-:Y:S02]  /*04f0*/  IMAD R9, R6, R7, RZ ;  /* 0x0000000706097224 */ /* 0x000fe400078e02ff */
[----:B------:R-:W-:Y:S02]  /*0500*/  IMAD.MOV.U32 R6, RZ, RZ, R8 ;  /* 0x000000ffff067224 */ /* 0x000fe400078e0008 */
[----:B------:R-:W-:-:S06]  /*0510*/  IMAD.HI.U32 R3, R3, R9, R2 ;  /* 0x0000000903037227 */ /* 0x000fcc00078e0002 */
[----:B------:R-:W-:-:S04]  /*0520*/  IMAD.HI.U32 R3, R3, R6, RZ ;  /* 0x0000000603037227 */ /* 0x000fc800078e00ff */
[----:B------:R-:W-:-:S05]  /*0530*/  IMAD R0, R3, R0, R6 ;  /* 0x0000000003007224 */ /* 0x000fca00078e0206 */
[----:B------:R-:W-:-:S13]  /*0540*/  ISETP.GT.U32.AND P2, PT, R7, R0, PT ;  /* 0x000000000700720c */ /* 0x000fda0003f44070 */
[----:B------:R-:W-:Y:S02]  /*0550*/  @!P2 IMAD.IADD R0, R0, 0x1, -R7 ;  /* 0x000000010000a824 */ /* 0x000fe400078e0a07 */
[----:B------:R-:W-:Y:S01]  /*0560*/  @!P2 VIADD R3, R3, 0x1 ;  /* 0x000000010303a836 */ /* 0x000fe20000000000 */
[----:B------:R-:W-:Y:S02]  /*0570*/  ISETP.NE.AND P2, PT, R4, RZ, PT ;  /* 0x000000ff0400720c */ /* 0x000fe40003f45270 */
[----:B------:R-:W-:Y:S02]  /*0580*/  ISETP.GE.U32.AND P0, PT, R0, R7, PT ;  /* 0x000000070000720c */ /* 0x000fe40003f06070 */
[----:B------:R-:W-:-:S04]  /*0590*/  LOP3.LUT R0, R5, R4, RZ, 0x3c, !PT ;  /* 0x0000000405007212 */ /* 0x000fc800078e3cff */
[----:B------:R-:W-:Y:S01]  /*05a0*/  ISETP.GE.AND P3, PT, R0, RZ, PT ;  /* 0x000000ff0000720c */ /* 0x000fe20003f66270 */
[----:B------:R-:W-:-:S06]  /*05b0*/  VIADD R0, R20, 0x3f ;  /* 0x0000003f14007836 */ /* 0x000fcc0000000000 */
[----:B------:R-:W-:-:S04]  /*05c0*/  @P0 VIADD R3, R3, 0x1 ;  /* 0x0000000103030836 */ /* 0x000fc80000000000 */
[----:B------:R-:W-:Y:S01]  /*05d0*/  IMAD.MOV.U32 R2, RZ, RZ, R3 ;  /* 0x000000ffff027224 */ /* 0x000fe200078e0003 */
[----:B------:R-:W-:-:S03]  /*05e0*/  SHF.R.S32.HI R3, RZ, 0x1f, R0 ;  /* 0x0000001fff037819 */ /* 0x000fc60000011400 */
[----:B------:R-:W-:Y:S01]  /*05f0*/  @!P3 IMAD.MOV R2, RZ, RZ, -R2 ;  /* 0x000000ffff02b224 */ /* 0x000fe200078e0a02 */
[----:B------:R-:W-:Y:S02]  /*0600*/  @!P2 LOP3.LUT R2, RZ, R4, RZ, 0x33, !PT ;  /* 0x00000004ff02a212 */ /* 0x000fe400078e33ff */
[----:B------:R-:W-:-:S03]  /*0610*/  LEA.HI R3, R3, R0, RZ, 0x6 ;  /* 0x0000000003037211 */ /* 0x000fc600078f30ff */
[----:B------:R-:W-:Y:S02]  /*0620*/  IMAD.SHL.U32 R11, R2, 0x4, RZ ;  /* 0x00000004020b7824 */ /* 0x000fe400078e00ff */
[----:B------:R-:W-:-:S03]  /*0630*/  IMAD.MOV R2, RZ, RZ, -R2 ;  /* 0x000000ffff027224 */ /* 0x000fc600078e0a02 */
[----:B------:R-:W-:Y:S01]  /*0640*/  LEA.HI.SX32 R3, R3, -R11, 0x1a ;  /* 0x8000000b03037211 */ /* 0x000fe200078fd2ff */
[----:B------:R-:W-:-:S03]  /*0650*/  IMAD R10, R4, R2, R5 ;  /* 0x00000002040a7224 */ /* 0x000fc600078e0205 */
[----:B------:R-:W-:Y:S02]  /*0660*/  VIMNMX R15, PT, PT, R3, 0x4, PT ;  /* 0x00000004030f7848 */ /* 0x000fe40003fe0100 */
[----:B------:R-:W-:Y:S02]  /*0670*/  IABS R9, R10 ;  /* 0x0000000a00097213 */ /* 0x000fe40000000000 */
[-C--:B------:R-:W-:Y:S02]  /*0680*/  IABS R7, R15.reuse ;  /* 0x0000000f00077213 */ /* 0x080fe40000000000 */
[----:B------:R-:W-:Y:S02]  /*0690*/  IABS R4, R15 ;  /* 0x0000000f00047213 */ /* 0x000fe40000000000 */
[----:B------:R-:W1:Y:S08]  /*06a0*/  I2F.RP R0, R7 ;  /* 0x0000000700007306 */ /* 0x000e700000209400 */
[----:B-1----:R-:W1:Y:S02]  /*06b0*/  MUFU.RCP R0, R0 ;  /* 0x0000000000007308 */ /* 0x002e640000001000 */
[----:B-1----:R-:W-:-:S02]  /*06c0*/  VIADD R3, R0, 0xffffffe ;  /* 0x0ffffffe00037836 */ /* 0x002fc40000000000 */
[----:B------:R-:W-:-:S04]  /*06d0*/  IMAD.MOV R0, RZ, RZ, -R4 ;  /* 0x000000ffff007224 */ /* 0x000fc800078e0a04 */
[----:B------:R-:W1:Y:S02]  /*06e0*/  F2I.FTZ.U32.TRUNC.NTZ R3, R3 ;  /* 0x0000000300037305 */ /* 0x000e64000021f000 */
[----:B-1----:R-:W-:-:S04]  /*06f0*/  IMAD.MOV R6, RZ, RZ, -R3 ;  /* 0x000000ffff067224 */ /* 0x002fc800078e0a03 */
[----:B------:R-:W-:Y:S02]  /*0700*/  IMAD.MOV.U32 R2, RZ, RZ, R6 ;  /* 0x000000ffff027224 */ /* 0x000fe400078e0006 */
[----:B------:R-:W1:Y:S02]  /*0710*/  I2F.RP R6, R13 ;  /* 0x0000000d00067306 */ /* 0x000e640000209400 */
[----:B------:R-:W-:Y:S02]  /*0720*/  IMAD R5, R2, R7, RZ ;  /* 0x0000000702057224 */ /* 0x000fe400078e02ff */
[----:B------:R-:W-:-:S04]  /*0730*/  IMAD.MOV.U32 R2, RZ, RZ, RZ ;  /* 0x000000ffff027224 */ /* 0x000fc800078e00ff */
[----:B------:R-:W-:Y:S01]  /*0740*/  IMAD.HI.U32 R2, R3, R5, R2 ;  /* 0x0000000503027227 */ /* 0x000fe200078e0002 */
[----:B------:R-:W-:-:S04]  /*0750*/  IABS R3, R21 ;  /* 0x0000001500037213 */ /* 0x000fc80000000000 */
[----:B------:R-:W2:Y:S01]  /*0760*/  I2F.RP R8, R3 ;  /* 0x0000000300087306 */ /* 0x000ea20000209400 */
[----:B------:R-:W-:-:S04]  /*0770*/  IMAD.HI.U32 R2, R2, R9, RZ ;  /* 0x0000000902027227 */ /* 0x000fc800078e00ff */
[----:B------:R-:W-:-:S03]  /*0780*/  IMAD R0, R2, R0, R9 ;  /* 0x0000000002007224 */ /* 0x000fc600078e0209 */
[----:B-1----:R-:W1:Y:S02]  /*0790*/  MUFU.RCP R6, R6 ;  /* 0x0000000600067308 */ /* 0x002e640000001000 */
[----:B------:R-:W-:-:S06]  /*07a0*/  ISETP.GT.U32.AND P2, PT, R7, R0, PT ;  /* 0x000000000700720c */ /* 0x000fcc0003f44070 */
[----:B--2---:R-:W-:Y:S07]  /*07b0*/  MUFU.RCP R8, R8 ;  /* 0x0000000800087308 */ /* 0x004fee0000001000 */
[----:B------:R-:W-:Y:S02]  /*07c0*/  @!P2 IMAD.IADD R0, R0, 0x1, -R7 ;  /* 0x000000010000a824 */ /* 0x000fe400078e0a07 */
[----:B------:R-:W-:Y:S01]  /*07d0*/  @!P2 VIADD R2, R2, 0x1 ;  /* 0x000000010202a836 */ /* 0x000fe20000000000 */
[----:B------:R-:W-:Y:S01]  /*07e0*/  ISETP.NE.AND P2, PT, R15, RZ, PT ;  /* 0x000000ff0f00720c */ /* 0x000fe20003f45270 */
[----:B-1----:R-:W-:Y:S01]  /*07f0*/  VIADD R4, R6, 0xffffffe ;  /* 0x0ffffffe06047836 */ /* 0x002fe20000000000 */
[----:B------:R-:W-:-:S02]  /*0800*/  ISETP.GE.U32.AND P0, PT, R0, R7, PT ;  /* 0x000000070000720c */ /* 0x000fc40003f06070 */
[----:B------:R-:W-:Y:S01]  /*0810*/  LOP3.LUT R0, R10, R15, RZ, 0x3c, !PT ;  /* 0x0000000f0a007212 */ /* 0x000fe200078e3cff */
[----:B------:R1:W2:Y:S01]  /*0820*/  F2I.FTZ.U32.TRUNC.NTZ R5, R4 ;  /* 0x0000000400057305 */ /* 0x0002a2000021f000 */
[----:B------:R-:W-:Y:S02]  /*0830*/  LOP3.LUT R6, R68, 0x3f, RZ, 0xc0, !PT ;  /* 0x0000003f44067812 */ /* 0x000fe400078ec0ff */
[----:B------:R-:W-:Y:S01]  /*0840*/  ISETP.GE.AND P3, PT, R0, RZ, PT ;  /* 0x000000ff0000720c */ /* 0x000fe20003f66270 */
[----:B-1----:R-:W-:-:S06]  /*0850*/  IMAD.MOV.U32 R4, RZ, RZ, RZ ;  /* 0x000000ffff047224 */ /* 0x002fcc00078e00ff */
[----:B------:R-:W-:-:S04]  /*0860*/  @P0 VIADD R2, R2, 0x1 ;  /* 0x0000000102020836 */ /* 0x000fc80000000000 */
[----:B------:R-:W-:Y:S02]  /*0870*/  IMAD.MOV.U32 R9, RZ, RZ, R2 ;  /* 0x000000ffff097224 */ /* 0x000fe400078e0002 */
[----:B--2---:R-:W-:Y:S02]  /*0880*/  IMAD.MOV R2, RZ, RZ, -R5 ;  /* 0x000000ffff027224 */ /* 0x004fe400078e0a05 */
[----:B------:R-:W-:Y:S01]  /*0890*/  @!P3 IMAD.MOV R9, RZ, RZ, -R9 ;  /* 0x000000ffff09b224 */ /* 0x000fe200078e0a09 */
[----:B------:R-:W-:-:S05]  /*08a0*/  @!P2 LOP3.LUT R9, RZ, R15, RZ, 0x33, !PT ;  /* 0x0000000fff09a212 */ /* 0x000fca00078e33ff */
[----:B------:R-:W-:-:S04]  /*08b0*/  IMAD.MOV R0, RZ, RZ, -R9 ;  /* 0x000000ffff007224 */ /* 0x000fc800078e0a09 */
[----:B------:R-:W-:Y:S02]  /*08c0*/  IMAD R0, R15, R0, R10 ;  /* 0x000000000f007224 */ /* 0x000fe400078e020a */
[----:B------:R-:W-:Y:S02]  /*08d0*/  VIADD R10, R8, 0xffffffe ;  /* 0x0ffffffe080a7836 */ /* 0x000fe40000000000 */
[----:B------:R-:W-:Y:S02]  /*08e0*/  IMAD.IADD R7, R11, 0x1, R0 ;  /* 0x000000010b077824 */ /* 0x000fe400078e0200 */
[----:B------:R-:W-:Y:S01]  /*08f0*/  IMAD.MOV.U32 R0, RZ, RZ, R2 ;  /* 0x000000ffff007224 */ /* 0x000fe200078e0002 */
[----:B------:R-:W1:Y:S01]  /*0900*/  F2I.FTZ.U32.TRUNC.NTZ R11, R10 ;  /* 0x0000000a000b7305 */ /* 0x000e62000021f000 */
[----:B------:R-:W-:Y:S02]  /*0910*/  IMAD R2, R7, 0x40, R6 ;  /* 0x0000004007027824 */ /* 0x000fe400078e0206 */
[----:B------:R-:W-:-:S03]  /*0920*/  IMAD R7, R0, R13, RZ ;  /* 0x0000000d00077224 */ /* 0x000fc600078e02ff */
[----:B------:R-:W-:Y:S01]  /*0930*/  IABS R0, R2 ;  /* 0x0000000200007213 */ /* 0x000fe20000000000 */
[----:B------:R-:W-:Y:S01]  /*0940*/  IMAD.HI.U32 R4, R5, R7, R4 ;  /* 0x0000000705047227 */ /* 0x000fe200078e0004 */
[----:B------:R-:W-:-:S03]  /*0950*/  SHF.R.U32.HI R5, RZ, 0x5, R68 ;  /* 0x00000005ff057819 */ /* 0x000fc60000011644 */
[----:B------:R-:W-:Y:S01]  /*0960*/  IMAD.MOV.U32 R7, RZ, RZ, R0 ;  /* 0x000000ffff077224 */ /* 0x000fe200078e0000 */
[----:B------:R-:W-:Y:S01]  /*0970*/  SGXT.U32 R5, R5, 0x2 ;  /* 0x000000020505781a */ /* 0x000fe20000000000 */
[----:B------:R-:W-:Y:S02]  /*0980*/  IMAD.SHL.U32 R0, R9, 0x80, RZ ;  /* 0x0000008009007824 */ /* 0x000fe400078e00ff */
[----:B------:R-:W-:-:S04]  /*0990*/  IMAD.HI.U32 R4, R4, R7, RZ ;  /* 0x0000000704047227 */ /* 0x000fc800078e00ff */
[----:B------:R-:W-:Y:S02]  /*09a0*/  IMAD.MOV R4, RZ, RZ, -R4 ;  /* 0x000000ffff047224 */ /* 0x000fe400078e0a04 */
[----:B-1----:R-:W-:Y:S02]  /*09b0*/  IMAD.MOV R8, RZ, RZ, -R11 ;  /* 0x000000ffff087224 */ /* 0x002fe400078e0a0b */
[C---:B------:R-:W-:Y:S02]  /*09c0*/  IMAD R4, R13.reuse, R4, R7 ;  /* 0x000000040d047224 */ /* 0x040fe400078e0207 */
[----:B------:R-:W-:Y:S01]  /*09d0*/  IMAD R9, R8, R3, RZ ;  /* 0x0000000308097224 */ /* 0x000fe200078e02ff */
[----:B------:R-:W-:Y:S01]  /*09e0*/  LOP3.LUT R8, R0, R5, RZ, 0xfc, !PT ;  /* 0x0000000500087212 */ /* 0x000fe200078efcff */
[----:B------:R-:W-:Y:S01]  /*09f0*/  IMAD.MOV.U32 R10, RZ, RZ, RZ ;  /* 0x000000ffff0a7224 */ /* 0x000fe200078e00ff */
[----:B------:R-:W-:Y:S02]  /*0a00*/  ISETP.GT.U32.AND P0, PT, R13, R4, PT ;  /* 0x000000040d00720c */ /* 0x000fe40003f04070 */
[C---:B------:R-:W-:Y:S01]  /*0a10*/  LOP3.LUT R15, R8.reuse, 0x4, RZ, 0xfc, !PT ;  /* 0x00000004080f7812 */ /* 0x040fe200078efcff */
[----:B------:R-:W-:Y:S01]  /*0a20*/  IMAD.HI.U32 R7, R11, R9, R10 ;  /* 0x000000090b077227 */ /* 0x000fe200078e000a */
[----:B------:R-:W-:-:S02]  /*0a30*/  LOP3.LUT R23, R8, 0x7c, RZ, 0xfc, !PT ;  /* 0x0000007c08177812 */ /* 0x000fc400078efcff */
[----:B------:R-:W-:Y:S02]  /*0a40*/  LOP3.LUT R19, R8, 0x8, RZ, 0xfc, !PT ;  /* 0x0000000808137812 */ /* 0x000fe400078efcff */
[----:B------:R-:W-:Y:S02]  /*0a50*/  IABS R12, R8 ;  /* 0x00000008000c7213 */ /* 0x000fe40000000000 */
[----:B------:R-:W-:Y:S02]  /*0a60*/  IABS R14, R15 ;  /* 0x0000000f000e7213 */ /* 0x000fe40000000000 */
[----:B------:R-:W-:Y:S01]  /*0a70*/  IABS R22, R23 ;  /* 0x0000001700167213 */ /* 0x000fe20000000000 */
[----:B------:R-:W-:Y:S01]  /*0a80*/  @!P0 IMAD.IADD R4, R4, 0x1, -R13 ;  /* 0x0000000104048824 */ /* 0x000fe200078e0a0d */
[----:B------:R-:W-:Y:S01]  /*0a90*/  IABS R16, R19 ;  /* 0x0000001300107213 */ /* 0x000fe20000000000 */
[----:B------:R-:W-:Y:S01]  /*0aa0*/  IMAD.HI.U32 R5, R7, R12, RZ ;  /* 0x0000000c07057227 */ /* 0x000fe200078e00ff */
[----:B------:R-:W-:-:S02]  /*0ab0*/  ISETP.GE.AND P3, PT, R15, RZ, PT ;  /* 0x000000ff0f00720c */ /* 0x000fc40003f66270 */
[----:B------:R-:W-:Y:S01]  /*0ac0*/  ISETP.GT.U32.AND P0, PT, R13, R4, PT ;  /* 0x000000040d00720c */ /* 0x000fe20003f04070 */
[C---:B------:R-:W-:Y:S01]  /*0ad0*/  IMAD.HI.U32 R9, R7.reuse, R14, RZ ;  /* 0x0000000e07097227 */ /* 0x040fe200078e00ff */
[C---:B------:R-:W-:Y:S02]  /*0ae0*/  LOP3.LUT R25, R8.reuse, 0xc, RZ, 0xfc, !PT ;  /* 0x0000000c08197812 */ /* 0x040fe400078efcff */
[C---:B------:R-:W-:Y:S01]  /*0af0*/  LOP3.LUT R27, R8.reuse, 0x10, RZ, 0xfc, !PT ;  /* 0x00000010081b7812 */ /* 0x040fe200078efcff */
[C---:B------:R-:W-:Y:S01]  /*0b00*/  IMAD.HI.U32 R11, R7.reuse, R22, RZ ;  /* 0x00000016070b7227 */ /* 0x040fe200078e00ff */
[C---:B------:R-:W-:Y:S02]  /*0b10*/  LOP3.LUT R28, R8.reuse, 0x14, RZ, 0xfc, !PT ;  /* 0x00000014081c7812 */ /* 0x040fe400078efcff */
[C---:B------:R-:W-:Y:S01]  /*0b20*/  LOP3.LUT R29, R8.reuse, 0x18, RZ, 0xfc, !PT ;  /* 0x00000018081d7812 */ /* 0x040fe200078efcff */
[----:B------:R-:W-:Y:S01]  /*0b30*/  IMAD.HI.U32 R10, R7, R16, RZ ;  /* 0x00000010070a7227 */ /* 0x000fe200078e00ff */
[----:B------:R-:W-:-:S02]  /*0b40*/  LOP3.LUT R30, R8, 0x1c, RZ, 0xfc, !PT ;  /* 0x0000001c081e7812 */ /* 0x000fc400078efcff */
[----:B------:R-:W-:Y:S01]  /*0b50*/  IABS R24, R29 ;  /* 0x0000001d00187213 */ /* 0x000fe20000000000 */
[----:B------:R-:W-:Y:S01]  /*0b60*/  @!P0 IMAD.IADD R4, R4, 0x1, -R13 ;  /* 0x0000000104048824 */ /* 0x000fe200078e0a0d */
[----:B------:R-:W-:Y:S01]  /*0b70*/  ISETP.GE.AND P0, PT, R2, RZ, PT ;  /* 0x000000ff0200720c */ /* 0x000fe20003f06270 */
[----:B------:R-:W-:Y:S01]  /*0b80*/  IMAD.MOV R5, RZ, RZ, -R5 ;  /* 0x000000ffff057224 */ /* 0x000fe200078e0a05 */
[----:B------:R-:W-:Y:S01]  /*0b90*/  ISETP.GE.AND P4, PT, R19, RZ, PT ;  /* 0x000000ff1300720c */ /* 0x000fe20003f86270 */
[----:B------:R-:W-:Y:S01]  /*0ba0*/  IMAD.MOV R15, RZ, RZ, -R9 ;  /* 0x000000ffff0f7224 */ /* 0x000fe200078e0a09 */
[C---:B------:R-:W-:Y:S01]  /*0bb0*/  LOP3.LUT R31, R8.reuse, 0x20, RZ, 0xfc, !PT ;  /* 0x00000020081f7812 */ /* 0x040fe200078efcff */
[----:B------:R-:W-:Y:S01]  /*0bc0*/  IMAD.MOV R18, RZ, RZ, -R11 ;  /* 0x000000ffff127224 */ /* 0x000fe200078e0a0b */
[C---:B------:R-:W-:Y:S01]  /*0bd0*/  LOP3.LUT R32, R8.reuse, 0x24, RZ, 0xfc, !PT ;  /* 0x0000002408207812 */ /* 0x040fe200078efcff */
[----:B------:R-:W-:Y:S01]  /*0be0*/  IMAD.MOV R17, RZ, RZ, -R10 ;  /* 0x000000ffff117224 */ /* 0x000fe200078e0a0a */
[C---:B------:R-:W-:Y:S01]  /*0bf0*/  LOP3.LUT R33, R8.reuse, 0x28, RZ, 0xfc, !PT ;  /* 0x0000002808217812 */ /* 0x040fe200078efcff */
[C---:B------:R-:W-:Y:S01]  /*0c00*/  IMAD R9, R3.reuse, R5, R12 ;  /* 0x0000000503097224 */ /* 0x040fe200078e020c */
[----:B------:R-:W-:Y:S01]  /*0c10*/  LOP3.LUT R35, R8, 0x50, RZ, 0xfc, !PT ;  /* 0x0000005008237812 */ /* 0x000fe200078efcff */
[C---:B------:R-:W-:Y:S01]  /*0c20*/  IMAD R10, R3.reuse, R15, R14 ;  /* 0x0000000f030a7224 */ /* 0x040fe200078e020e */
[----:B------:R-:W-:Y:S01]  /*0c30*/  IABS R14, R25 ;  /* 0x00000019000e7213 */ /* 0x000fe20000000000 */
[C---:B------:R-:W-:Y:S01]  /*0c40*/  IMAD R22, R3.reuse, R18, R22 ;  /* 0x0000001203167224 */ /* 0x040fe200078e0216 */
[C---:B------:R-:W-:Y:S01]  /*0c50*/  ISETP.GT.U32.AND P5, PT, R3.reuse, R9, PT ;  /* 0x000000090300720c */ /* 0x040fe20003fa4070 */
[----:B------:R-:W-:Y:S01]  /*0c60*/  IMAD R11, R3, R17, R16 ;  /* 0x00000011030b7224 */ /* 0x000fe200078e0210 */
[----:B------:R-:W-:Y:S01]  /*0c70*/  IABS R16, R27 ;  /* 0x0000001b00107213 */ /* 0x000fe20000000000 */
[----:B------:R-:W-:Y:S01]  /*0c80*/  IMAD.HI.U32 R5, R7, R14, RZ ;  /* 0x0000000e07057227 */ /* 0x000fe200078e00ff */
[----:B------:R-:W-:-:S02]  /*0c90*/  ISETP.GT.U32.AND P2, PT, R3, R22, PT ;  /* 0x000000160300720c */ /* 0x000fc40003f44070 */
[----:B------:R-:W-:Y:S01]  /*0ca0*/  IABS R18, R28 ;  /* 0x0000001c00127213 */ /* 0x000fe20000000000 */
[----:B------:R-:W-:Y:S01]  /*0cb0*/  @!P0 IMAD.MOV R4, RZ, RZ, -R4 ;  /* 0x000000ffff048224 */ /* 0x000fe200078e0a04 */
[----:B------:R-:W-:Y:S01]  /*0cc0*/  ISETP.GT.U32.AND P0, PT, R3, R10, PT ;  /* 0x0000000a0300720c */ /* 0x000fe20003f04070 */
[----:B------:R-:W-:Y:S01]  /*0cd0*/  IMAD.HI.U32 R12, R7, R16, RZ ;  /* 0x00000010070c7227 */ /* 0x000fe200078e00ff */
[----:B------:R-:W-:Y:S02]  /*0ce0*/  @!P6 LOP3.LUT R4, RZ, R20, RZ, 0x33, !PT ;  /* 0x00000014ff04e212 */ /* 0x000fe400078e33ff */
[C---:B------:R-:W-:Y:S01]  /*0cf0*/  ISETP.GT.U32.AND P6, PT, R3.reuse, R11, PT ;  /* 0x0000000b0300720c */ /* 0x040fe20003fc4070 */
[----:B------:R-:W-:Y:S01]  /*0d00*/  IMAD.MOV R15, RZ, RZ, -R5 ;  /* 0x000000ffff0f7224 */ /* 0x000fe200078e0a05 */
[----:B------:R-:W-:Y:S01]  /*0d10*/  IABS R20, R31 ;  /* 0x0000001f00147213 */ /* 0x000fe20000000000 */
[----:B------:R-:W-:Y:S01]  /*0d20*/  IMAD.MOV R17, RZ, RZ, -R12 ;  /* 0x000000ffff117224 */ /* 0x000fe200078e0a0c */
[----:B------:R-:W-:Y:S01]  /*0d30*/  IABS R26, R33 ;  /* 0x00000021001a7213 */ /* 0x000fe20000000000 */
[----:B------:R-:W-:Y:S01]  /*0d40*/  IMAD R12, R3, R15, R14 ;  /* 0x0000000f030c7224 */ /* 0x000fe200078e020e */
[----:B------:R-:W-:Y:S01]  /*0d50*/  IABS R38, R35 ;  /* 0x0000002300267213 */ /* 0x000fe20000000000 */
[--C-:B------:R-:W-:Y:S01]  /*0d60*/  @!P2 IMAD.IADD R22, R22, 0x1, -R3.reuse ;  /* 0x000000011616a824 */ /* 0x100fe200078e0a03 */
[----:B------:R-:W-:Y:S01]  /*0d70*/  LOP3.LUT R37, R8, 0x54, RZ, 0xfc, !PT ;  /* 0x0000005408257812 */ /* 0x000fe200078efcff */
[--C-:B------:R-:W-:Y:S01]  /*0d80*/  @!P5 IMAD.IADD R9, R9, 0x1, -R3.reuse ;  /* 0x000000010909d824 */ /* 0x100fe200078e0a03 */
[C---:B------:R-:W-:Y:S01]  /*0d90*/  ISETP.GT.U32.AND P2, PT, R3.reuse, R12, PT ;  /* 0x0000000c0300720c */ /* 0x040fe20003f44070 */
[--C-:B------:R-:W-:Y:S01]  /*0da0*/  @!P0 IMAD.IADD R10, R10, 0x1, -R3.reuse ;  /* 0x000000010a0a8824 */ /* 0x100fe200078e0a03 */
[----:B------:R-:W-:Y:S01]  /*0db0*/  ISETP.GT.U32.AND P5, PT, R3, R22, PT ;  /* 0x000000160300720c */ /* 0x000fe20003fa4070 */
[----:B------:R-:W-:Y:S01]  /*0dc0*/  @!P6 IMAD.IADD R11, R11, 0x1, -R3 ;  /* 0x000000010b0be824 */ /* 0x000fe200078e0a03 */
[----:B------:R-:W-:Y:S01]  /*0dd0*/  ISETP.GT.U32.AND P0, PT, R3, R9, PT ;  /* 0x000000090300720c */ /* 0x000fe20003f04070 */
[----:B------:R-:W-:Y:S01]  /*0de0*/  IMAD.HI.U32 R13, R7, R18, RZ ;  /* 0x00000012070d7227 */ /* 0x000fe200078e00ff */
[----:B------:R-:W-:-:S02]  /*0df0*/  ISETP.GT.U32.AND P6, PT, R3, R10, PT ;  /* 0x0000000a0300720c */ /* 0x000fc40003fc4070 */
[----:B------:R-:W-:Y:S01]  /*0e00*/  IABS R40, R37 ;  /* 0x0000002500287213 */ /* 0x000fe20000000000 */
[----:B------:R-:W-:Y:S01]  /*0e10*/  IMAD.HI.U32 R5, R7, R24, RZ ;  /* 0x0000001807057227 */ /* 0x000fe200078e00ff */
[C---:B------:R-:W-:Y:S02]  /*0e20*/  LOP3.LUT R39, R8.reuse, 0x58, RZ, 0xfc, !PT ;  /* 0x0000005808277812 */ /* 0x040fe400078efcff */
[----:B------:R-:W-:Y:S01]  /*0e30*/  LOP3.LUT R41, R8, 0x5c, RZ, 0xfc, !PT ;  /* 0x0000005c08297812 */ /* 0x000fe200078efcff */
[----:B------:R-:W-:Y:S01]  /*0e40*/  IMAD.MOV R19, RZ, RZ, -R13 ;  /* 0x000000ffff137224 */ /* 0x000fe200078e0a0d */
[----:B------:R-:W-:Y:S01]  /*0e50*/  IABS R42, R39 ;  /* 0x00000027002a7213 */ /* 0x000fe20000000000 */
[C---:B------:R-:W-:Y:S01]  /*0e60*/  IMAD R13, R3.reuse, R17, R16 ;  /* 0x00000011030d7224 */ /* 0x040fe200078e0210 */
[----:B------:R-:W-:Y:S01]  /*0e70*/  IABS R16, R30 ;  /* 0x0000001e00107213 */ /* 0x000fe20000000000 */
[----:B------:R-:W-:Y:S01]  /*0e80*/  @!P2 IMAD.IADD R12, R12, 0x1, -R3 ;  /* 0x000000010c0ca824 */ /* 0x000fe200078e0a03 */
[C---:B------:R-:W-:Y:S01]  /*0e90*/  ISETP.GT.U32.AND P2, PT, R3.reuse, R11, PT ;  /* 0x0000000b0300720c */ /* 0x040fe20003f44070 */
[----:B------:R-:W-:Y:S01]  /*0ea0*/  IMAD.MOV R5, RZ, RZ, -R5 ;  /* 0x000000ffff057224 */ /* 0x000fe200078e0a05 */
[C---:B------:R-:W-:Y:S01]  /*0eb0*/  LOP3.LUT R43, R8.reuse, 0x60, RZ, 0xfc, !PT ;  /* 0x00000060082b7812 */ /* 0x040fe200078efcff */
[----:B------:R-:W-:Y:S01]  /*0ec0*/  IMAD R14, R3, R19, R18 ;  /* 0x00000013030e7224 */ /* 0x000fe200078e0212 */
[----:B------:R-:W-:Y:S01]  /*0ed0*/  LOP3.LUT R45, R8, 0x6c, RZ, 0xfc, !PT ;  /* 0x0000006c082d7812 */ /* 0x000fe200078efcff */
[----:B------:R-:W-:Y:S01]  /*0ee0*/  @!P0 IMAD.IADD R9, R9, 0x1, -R3 ;  /* 0x0000000109098824 */ /* 0x000fe200078e0a03 */
[C---:B------:R-:W-:Y:S01]  /*0ef0*/  ISETP.GT.U32.AND P0, PT, R3.reuse, R13, PT ;  /* 0x0000000d0300720c */ /* 0x040fe20003f04070 */
[----:B------:R-:W-:Y:S01]  /*0f00*/  IMAD R15, R3, R5, R24 ;  /* 0x00000005030f7224 */ /* 0x000fe200078e0218 */
[----:B------:R-:W-:Y:S01]  /*0f10*/  IABS R24, R32 ;  /* 0x0000002000187213 */ /* 0x000fe20000000000 */
[----:B------:R-:W-:Y:S01]  /*0f20*/  IMAD.HI.U32 R5, R7, R16, RZ ;  /* 0x0000001007057227 */ /* 0x000fe200078e00ff */
[----:B------:R-:W-:-:S02]  /*0f30*/  IABS R44, R43 ;  /* 0x0000002b002c7213 */ /* 0x000fc40000000000 */
[----:B------:R-:W-:Y:S01]  /*0f40*/  LOP3.LUT R47, R8, 0x70, RZ, 0xfc, !PT ;  /* 0x00000070082f7812 */ /* 0x000fe200078efcff */
[----:B------:R-:W-:Y:S01]  /*0f50*/  @!P6 IMAD.IADD R10, R10, 0x1, -R3 ;  /* 0x000000010a0ae824 */ /* 0x000fe200078e0a03 */
[C---:B------:R-:W-:Y:S01]  /*0f60*/  ISETP.GT.U32.AND P6, PT, R3.reuse, R14, PT ;  /* 0x0000000e0300720c */ /* 0x040fe20003fc4070 */
[----:B------:R-:W-:Y:S01]  /*0f70*/  IMAD.MOV R5, RZ, RZ, -R5 ;  /* 0x000000ffff057224 */ /* 0x000fe200078e0a05 */
[----:B------:R-:W-:Y:S01]  /*0f80*/  IABS R50, R45 ;  /* 0x0000002d00327213 */ /* 0x000fe20000000000 */
[--C-:B------:R-:W-:Y:S01]  /*0f90*/  @!P5 IMAD.IADD R22, R22, 0x1, -R3.reuse ;  /* 0x000000011616d824 */ /* 0x100fe200078e0a03 */
[----:B------:R-:W-:Y:S01]  /*0fa0*/  ISETP.GT.U32.AND P5, PT, R3, R12, PT ;  /* 0x0000000c0300720c */ /* 0x000fe20003fa4070 */
[--C-:B------:R-:W-:Y:S01]  /*0fb0*/  @!P2 IMAD.IADD R11, R11, 0x1, -R3.reuse ;  /* 0x000000010b0ba824 */ /* 0x100fe200078e0a03 */
[C---:B------:R-:W-:Y:S01]  /*0fc0*/  ISETP.GT.U32.AND P2, PT, R3.reuse, R15, PT ;  /* 0x0000000f0300720c */ /* 0x040fe20003f44070 */
[----:B------:R-:W-:Y:S01]  /*0fd0*/  IMAD R16, R3, R5, R16 ;  /* 0x0000000503107224 */ /* 0x000fe200078e0210 */
[----:B------:R-:W-:Y:S01]  /*0fe0*/  IABS R52, R47 ;  /* 0x0000002f00347213 */ /* 0x000fe20000000000 */
[----:B------:R-:W-:Y:S01]  /*0ff0*/  @!P0 IMAD.IADD R13, R13, 0x1, -R3 ;  /* 0x000000010d0d8824 */ /* 0x000fe200078e0a03 */
[----:B------:R-:W-:Y:S01]  /*1000*/  LOP3.LUT R49, R8, 0x74, RZ, 0xfc, !PT ;  /* 0x0000007408317812 */ /* 0x000fe200078efcff */
[----:B------:R-:W-:Y:S01]  /*1010*/  IMAD.HI.U32 R5, R7, R20, RZ ;  /* 0x0000001407057227 */ /* 0x000fe200078e00ff */
[----:B------:R-:W-:-:S02]  /*1020*/  ISETP.GT.U32.AND P0, PT, R3, R16, PT ;  /* 0x000000100300720c */ /* 0x000fc40003f04070 */
[----:B------:R-:W-:Y:S01]  /*1030*/  IABS R54, R49 ;  /* 0x0000003100367213 */ /* 0x000fe20000000000 */
[--C-:B------:R-:W-:Y:S01]  /*1040*/  @!P6 IMAD.IADD R14, R14, 0x1, -R3.reuse ;  /* 0x000000010e0ee824 */ /* 0x100fe200078e0a03 */
[----:B------:R-:W-:Y:S01]  /*1050*/  ISETP.GE.AND P6, PT, R8, RZ, PT ;  /* 0x000000ff0800720c */ /* 0x000fe20003fc6270 */
[--C-:B------:R-:W-:Y:S01]  /*1060*/  @!P5 IMAD.IADD R12, R12, 0x1, -R3.reuse ;  /* 0x000000010c0cd824 */ /* 0x100fe200078e0a03 */
[----:B------:R-:W-:Y:S01]  /*1070*/  ISETP.GE.AND P5, PT, R23, RZ, PT ;  /* 0x000000ff1700720c */ /* 0x000fe20003fa6270 */
[----:B------:R-:W-:Y:S01]  /*1080*/  @!P2 IMAD.IADD R15, R15, 0x1, -R3 ;  /* 0x000000010f0fa824 */ /* 0x000fe200078e0a03 */
[----:B------:R-:W-:Y:S01]  /*1090*/  ISETP.GE.AND P2, PT, R25, RZ, PT ;  /* 0x000000ff1900720c */ /* 0x000fe20003f46270 */
[----:B------:R-:W-:Y:S01]  /*10a0*/  IMAD.HI.U32 R17, R7, R24, RZ ;  /* 0x0000001807117227 */ /* 0x000fe200078e00ff */
[----:B------:R-:W-:-:S03]  /*10b0*/  LOP3.LUT R25, R8, 0x2c, RZ, 0xfc, !PT ;  /* 0x0000002c08197812 */ /* 0x000fc600078efcff */
[----:B------:R-:W-:Y:S02]  /*10c0*/  IMAD.MOV R5, RZ, RZ, -R5 ;  /* 0x000000ffff057224 */ /* 0x000fe400078e0a05 */
[----:B------:R-:W-:Y:S01]  /*10d0*/  @!P0 IMAD.IADD R16, R16, 0x1, -R3 ;  /* 0x0000000110108824 */ /* 0x000fe200078e0a03 */
[C---:B------:R-:W-:Y:S01]  /*10e0*/  ISETP.GT.U32.AND P0, PT, R3.reuse, R13, PT ;  /* 0x0000000d0300720c */ /* 0x040fe20003f04070 */
[----:B------:R-:W-:Y:S01]  /*10f0*/  @!P3 IMAD.MOV R10, RZ, RZ, -R10 ;  /* 0x000000ffff0ab224 */ /* 0x000fe200078e0a0a */
[----:B------:R-:W-:Y:S01]  /*1100*/  ISETP.GT.U32.AND P3, PT, R3, R15, PT ;  /* 0x0000000f0300720c */ /* 0x000fe20003f64070 */
[----:B------:R-:W-:-:S04]  /*1110*/  IMAD.HI.U32 R18, R7, R26, RZ ;  /* 0x0000001a07127227 */ /* 0x000fc800078e00ff */
[----:B------:R-:W-:Y:S02]  /*1120*/  IMAD.MOV R19, RZ, RZ, -R17 ;  /* 0x000000ffff137224 */ /* 0x000fe400078e0a11 */
[C---:B------:R-:W-:Y:S01]  /*1130*/  IMAD R17, R3.reuse, R5, R20 ;  /* 0x0000000503117224 */ /* 0x040fe200078e0214 */
[----:B------:R-:W-:Y:S01]  /*1140*/  IABS R20, R25 ;  /* 0x0000001900147213 */ /* 0x000fe20000000000 */
[----:B------:R-:W-:Y:S01]  /*1150*/  @!P6 IMAD.MOV R9, RZ, RZ, -R9 ;  /* 0x000000ffff09e224 */ /* 0x000fe200078e0a09 */
[C---:B------:R-:W-:Y:S01]  /*1160*/  ISETP.GT.U32.AND P6, PT, R3.reuse, R16, PT ;  /* 0x000000100300720c */ /* 0x040fe20003fc4070 */
[----:B------:R-:W-:Y:S02]  /*1170*/  IMAD.MOV R23, RZ, RZ, -R18 ;  /* 0x000000ffff177224 */ /* 0x000fe400078e0a12 */
[----:B------:R-:W-:Y:S02]  /*1180*/  IMAD.MOV.U32 R5, RZ, RZ, R22 ;  /* 0x000000ffff057224 */ /* 0x000fe400078e0016 */
[----:B------:R-:W-:-:S02]  /*1190*/  IMAD R18, R3, R19, R24 ;  /* 0x0000001303127224 */ /* 0x000fc400078e0218 */
[----:B------:R-:W-:Y:S01]  /*11a0*/  @!P5 IMAD.MOV R5, RZ, RZ, -R5 ;  /* 0x000000ffff05d224 */ /* 0x000fe200078e0a05 */
[C---:B------:R-:W-:Y:S01]  /*11b0*/  ISETP.GT.U32.AND P5, PT, R3.reuse, R14, PT ;  /* 0x0000000e0300720c */ /* 0x040fe20003fa4070 */
[----:B------:R-:W-:Y:S01]  /*11c0*/  @!P2 IMAD.MOV R12, RZ, RZ, -R12 ;  /* 0x000000ffff0ca224 */ /* 0x000fe200078e0a0c */
[C---:B------:R-:W-:Y:S01]  /*11d0*/  ISETP.GT.U32.AND P2, PT, R3.reuse, R18, PT ;  /* 0x000000120300720c */ /* 0x040fe20003f44070 */
[----:B------:R-:W-:Y:S01]  /*11e0*/  @!P4 IMAD.MOV R11, RZ, RZ, -R11 ;  /* 0x000000ffff0bc224 */ /* 0x000fe200078e0a0b */
[----:B------:R-:W-:Y:S01]  /*11f0*/  ISETP.GT.U32.AND P4, PT, R3, R17, PT ;  /* 0x000000110300720c */ /* 0x000fe20003f84070 */
[--C-:B------:R-:W-:Y:S01]  /*1200*/  @!P3 IMAD.IADD R15, R15, 0x1, -R3.reuse ;  /* 0x000000010f0fb824 */ /* 0x100fe200078e0a03 */
[----:B------:R-:W-:Y:S01]  /*1210*/  ISETP.GE.AND P3, PT, R28, RZ, PT ;  /* 0x000000ff1c00720c */ /* 0x000fe20003f66270 */
[--C-:B------:R-:W-:Y:S01]  /*1220*/  @!P0 IMAD.IADD R13, R13, 0x1, -R3.reuse ;  /* 0x000000010d0d8824 */ /* 0x100fe200078e0a03 */
[----:B------:R-:W-:Y:S01]  /*1230*/  ISETP.GE.AND P0, PT, R27, RZ, PT ;  /* 0x000000ff1b00720c */ /* 0x000fe20003f06270 */
[--C-:B------:R-:W-:Y:S01]  /*1240*/  @!P6 IMAD.IADD R16, R16, 0x1, -R3.reuse ;  /* 0x000000011010e824 */ /* 0x100fe200078e0a03 */
[----:B------:R-:W-:Y:S01]  /*1250*/  ISETP.GE.AND P6, PT, R29, RZ, PT ;  /* 0x000000ff1d00720c */ /* 0x000fe20003fc6270 */
[C---:B------:R-:W-:Y:S01]  /*1260*/  IMAD R19, R3.reuse, R23, R26 ;  /* 0x0000001703137224 */ /* 0x040fe200078e021a */
[C---:B------:R-:W-:Y:S01]  /*1270*/  LOP3.LUT R23, R8.reuse, 0x30, RZ, 0xfc, !PT ;  /* 0x0000003008177812 */ /* 0x040fe200078efcff */
[----:B------:R-:W-:Y:S01]  /*1280*/  IMAD.MOV.U32 R22, RZ, RZ, R20 ;  /* 0x000000ffff167224 */ /* 0x000fe200078e0014 */
[----:B------:R-:W-:Y:S01]  /*1290*/  LOP3.LUT R27, R8, 0x40, RZ, 0xfc, !PT ;  /* 0x00000040081b7812 */ /* 0x000fe200078efcff */
[--C-:B------:R-:W-:Y:S01]  /*12a0*/  @!P5 IMAD.IADD R14, R14, 0x1, -R3.reuse ;  /* 0x000000010e0ed824 */ /* 0x100fe200078e0a03 */
[----:B------:R-:W-:Y:S01]  /*12b0*/  ISETP.GT.U32.AND P5, PT, R3, R19, PT ;  /* 0x000000130300720c */ /* 0x000fe20003fa4070 */
[----:B------:R-:W-:Y:S01]  /*12c0*/  @!P2 IMAD.IADD R18, R18, 0x1, -R3 ;  /* 0x000000011212a824 */ /* 0x000fe200078e0a03 */
[----:B------:R-:W-:Y:S01]  /*12d0*/  IABS R24, R23 ;  /* 0x0000001700187213 */ /* 0x000fe20000000000 */
[----:B------:R-:W-:Y:S01]  /*12e0*/  IMAD.HI.U32 R20, R7, R22, RZ ;  /* 0x0000001607147227 */ /* 0x000fe200078e00ff */
[----:B------:R-:W-:-:S02]  /*12f0*/  ISETP.GE.AND P2, PT, R31, RZ, PT ;  /* 0x000000ff1f00720c */ /* 0x000fc40003f46270 */
[----:B------:R-:W-:Y:S01]  /*1300*/  LOP3.LUT R29, R8, 0x44, RZ, 0xfc, !PT ;  /* 0x00000044081d7812 */ /* 0x000fe200078efcff */
[----:B------:R-:W-:Y:S01]  /*1310*/  @!P4 IMAD.IADD R17, R17, 0x1, -R3 ;  /* 0x000000011111c824 */ /* 0x000fe200078e0a03 */
[----:B------:R-:W-:Y:S01]  /*1320*/  ISETP.GE.AND P4, PT, R30, RZ, PT ;  /* 0x000000ff1e00720c */ /* 0x000fe20003f86270 */
[----:B------:R-:W-:Y:S01]  /*1330*/  @!P3 IMAD.MOV R14, RZ, RZ, -R14 ;  /* 0x000000ffff0eb224 */ /* 0x000fe200078e0a0e */
[C---:B------:R-:W-:Y:S01]  /*1340*/  ISETP.GT.U32.AND P3, PT, R3.reuse, R18, PT ;  /* 0x000000120300720c */ /* 0x040fe20003f64070 */
[----:B------:R-:W-:Y:S01]  /*1350*/  IMAD.MOV R20, RZ, RZ, -R20 ;  /* 0x000000ffff147224 */ /* 0x000fe200078e0a14 */
[----:B------:R-:W-:Y:S01]  /*1360*/  IABS R34, R29 ;  /* 0x0000001d00227213 */ /* 0x000fe20000000000 */
[----:B------:R-:W-:Y:S01]  /*1370*/  @!P0 IMAD.MOV R13, RZ, RZ, -R13 ;  /* 0x000000ffff0d8224 */ /* 0x000fe200078e0a0d */
[C---:B------:R-:W-:Y:S01]  /*1380*/  ISETP.GT.U32.AND P0, PT, R3.reuse, R17, PT ;  /* 0x000000110300720c */ /* 0x040fe20003f04070 */
[----:B------:R-:W-:Y:S01]  /*1390*/  @!P6 IMAD.MOV R15, RZ, RZ, -R15 ;  /* 0x000000ffff0fe224 */ /* 0x000fe200078e0a0f */
[----:B------:R-:W-:Y:S01]  /*13a0*/  ISETP.GE.AND P6, PT, R32, RZ, PT ;  /* 0x000000ff2000720c */ /* 0x000fe20003fc6270 */
[----:B------:R-:W-:Y:S01]  /*13b0*/  IMAD R20, R3, R20, R22 ;  /* 0x0000001403147224 */ /* 0x000fe200078e0216 */
[----:B------:R-:W-:Y:S01]  /*13c0*/  IABS R32, R27 ;  /* 0x0000001b00207213 */ /* 0x000fe20000000000 */
[----:B------:R-:W-:Y:S01]  /*13d0*/  IMAD.HI.U32 R22, R7, R24, RZ ;  /* 0x0000001807167227 */ /* 0x000fe200078e00ff */
[----:B------:R-:W-:-:S03]  /*13e0*/  LOP3.LUT R31, R8, 0x48, RZ, 0xfc, !PT ;  /* 0x00000048081f7812 */ /* 0x000fc600078efcff */
[--C-:B------:R-:W-:Y:S02]  /*13f0*/  @!P5 IMAD.IADD R19, R19, 0x1, -R3.reuse ;  /* 0x000000011313d824 */ /* 0x100fe400078e0a03 */
[----:B------:R-:W-:Y:S02]  /*1400*/  IMAD.MOV R22, RZ, RZ, -R22 ;  /* 0x000000ffff167224 */ /* 0x000fe400078e0a16 */
[----:B------:R-:W-:Y:S01]  /*1410*/  @!P4 IMAD.MOV R16, RZ, RZ, -R16 ;  /* 0x000000ffff10c224 */ /* 0x000fe200078e0a10 */
[C---:B------:R-:W-:Y:S01]  /*1420*/  ISETP.GT.U32.AND P4, PT, R3.reuse, R20, PT ;  /* 0x000000140300720c */ /* 0x040fe20003f84070 */
[--C-:B------:R-:W-:Y:S01]  /*1430*/  @!P3 IMAD.IADD R18, R18, 0x1, -R3.reuse ;  /* 0x000000011212b824 */ /* 0x100fe200078e0a03 */
[C---:B------:R-:W-:Y:S01]  /*1440*/  ISETP.GT.U32.AND P5, PT, R3.reuse, R19, PT ;  /* 0x000000130300720c */ /* 0x040fe20003fa4070 */
[----:B------:R-:W-:Y:S01]  /*1450*/  IMAD R22, R3, R22, R24 ;  /* 0x0000001603167224 */ /* 0x000fe200078e0218 */
[----:B------:R-:W-:Y:S01]  /*1460*/  ISETP.GE.AND P3, PT, R25, RZ, PT ;  /* 0x000000ff1900720c */ /* 0x000fe20003f66270 */
[----:B------:R-:W-:Y:S01]  /*1470*/  @!P0 IMAD.IADD R17, R17, 0x1, -R3 ;  /* 0x0000000111118824 */ /* 0x000fe200078e0a03 */
[----:B------:R-:W-:Y:S01]  /*1480*/  ISETP.GE.AND P0, PT, R33, RZ, PT ;  /* 0x000000ff2100720c */ /* 0x000fe20003f06270 */
[----:B------:R-:W-:Y:S01]  /*1490*/  @!P6 IMAD.MOV R18, RZ, RZ, -R18 ;  /* 0x000000ffff12e224 */ /* 0x000fe200078e0a12 */
[----:B------:R-:W-:Y:S01]  /*14a0*/  ISETP.GT.U32.AND P6, PT, R3, R22, PT ;  /* 0x000000160300720c */ /* 0x000fe20003fc4070 */
[----:B------:R-:W-:Y:S01]  /*14b0*/  @!P2 IMAD.MOV R17, RZ, RZ, -R17 ;  /* 0x000000ffff11a224 */ /* 0x000fe200078e0a11 */
[----:B------:R-:W-:-:S02]  /*14c0*/  LOP3.LUT R25, R8, 0x34, RZ, 0xfc, !PT ;  /* 0x0000003408197812 */ /* 0x000fc400078efcff */
[----:B------:R-:W-:Y:S01]  /*14d0*/  LOP3.LUT R33, R8, 0x4c, RZ, 0xfc, !PT ;  /* 0x0000004c08217812 */ /* 0x000fe200078efcff */
[--C-:B------:R-:W-:Y:S01]  /*14e0*/  @!P4 IMAD.IADD R20, R20, 0x1, -R3.reuse ;  /* 0x000000011414c824 */ /* 0x100fe200078e0a03 */
[----:B------:R-:W-:Y:S01]  /*14f0*/  IABS R26, R25 ;  /* 0x00000019001a7213 */ /* 0x000fe20000000000 */
[----:B------:R-:W-:Y:S01]  /*1500*/  @!P5 IMAD.IADD R19, R19, 0x1, -R3 ;  /* 0x000000011313d824 */ /* 0x000fe200078e0a03 */
[----:B------:R-:W-:Y:S02]  /*1510*/  ISETP.GE.AND P4, PT, R25, RZ, PT ;  /* 0x000000ff1900720c */ /* 0x000fe40003f86270 */
[----:B------:R-:W-:Y:S01]  /*1520*/  LOP3.LUT R25, R8, 0x38, RZ, 0xfc, !PT ;  /* 0x0000003808197812 */ /* 0x000fe200078efcff */
[----:B------:R-:W-:Y:S01]  /*1530*/  @!P0 IMAD.MOV R19, RZ, RZ, -R19 ;  /* 0x000000ffff138224 */ /* 0x000fe200078e0a13 */
[----:B------:R-:W-:Y:S01]  /*1540*/  ISETP.GE.AND P5, PT, R23, RZ, PT ;  /* 0x000000ff1700720c */ /* 0x000fe20003fa6270 */
[----:B------:R-:W-:Y:S01]  /*1550*/  IMAD.HI.U32 R23, R7, R26, RZ ;  /* 0x0000001a07177227 */ /* 0x000fe200078e00ff */
[----:B------:R-:W-:-:S02]  /*1560*/  IABS R28, R25 ;  /* 0x00000019001c7213 */ /* 0x000fc40000000000 */
[----:B------:R-:W-:Y:S01]  /*1570*/  ISETP.GE.AND P0, PT, R25, RZ, PT ;  /* 0x000000ff1900720c */ /* 0x000fe20003f06270 */
[----:B------:R-:W-:Y:S01]  /*1580*/  @!P6 IMAD.IADD R22, R22, 0x1, -R3 ;  /* 0x000000011616e824 */ /* 0x000fe200078e0a03 */
[----:B------:R-:W-:Y:S01]  /*1590*/  LOP3.LUT R25, R8, 0x3c, RZ, 0xfc, !PT ;  /* 0x0000003c08197812 */ /* 0x000fe200078efcff */
[----:B------:R-:W-:Y:S01]  /*15a0*/  IMAD.MOV R24, RZ, RZ, -R23 ;  /* 0x000000ffff187224 */ /* 0x000fe200078e0a17 */
[----:B------:R-:W-:Y:S01]  /*15b0*/  ISETP.GT.U32.AND P2, PT, R3, R20, PT ;  /* 0x000000140300720c */ /* 0x000fe20003f44070 */
[----:B------:R-:W-:Y:S01]  /*15c0*/  IMAD.HI.U32 R23, R7, R28, RZ ;  /* 0x0000001c07177227 */ /* 0x000fe200078e00ff */
[----:B------:R-:W-:Y:S02]  /*15d0*/  IABS R30, R25 ;  /* 0x00000019001e7213 */ /* 0x000fe40000000000 */
[C---:B------:R-:W-:Y:S01]  /*15e0*/  ISETP.GT.U32.AND P6, PT, R3.reuse, R22, PT ;  /* 0x000000160300720c */ /* 0x040fe20003fc4070 */
[----:B------:R-:W-:Y:S01]  /*15f0*/  IMAD R24, R3, R24, R26 ;  /* 0x0000001803187224 */ /* 0x000fe200078e021a */
[----:B------:R-:W-:Y:S01]  /*1600*/  IABS R36, R33 ;  /* 0x0000002100247213 */ /* 0x000fe20000000000 */
[----:B------:R-:W-:-:S02]  /*1610*/  IMAD.MOV R26, RZ, RZ, -R23 ;  /* 0x000000ffff1a7224 */ /* 0x000fc400078e0a17 */
[----:B------:R-:W-:-:S04]  /*1620*/  IMAD.HI.U32 R23, R7, R30, RZ ;  /* 0x0000001e07177227 */ /* 0x000fc800078e00ff */
[C---:B------:R-:W-:Y:S02]  /*1630*/  IMAD R26, R3.reuse, R26, R28 ;  /* 0x0000001a031a7224 */ /* 0x040fe400078e021c */
[----:B------:R-:W-:Y:S02]  /*1640*/  IMAD.MOV R28, RZ, RZ, -R23 ;  /* 0x000000ffff1c7224 */ /* 0x000fe400078e0a17 */
[----:B------:R-:W-:Y:S01]  /*1650*/  @!P6 IMAD.IADD R22, R22, 0x1, -R3 ;  /* 0x000000011616e824 */ /* 0x000fe200078e0a03 */
[C---:B------:R-:W-:Y:S01]  /*1660*/  ISETP.GT.U32.AND P6, PT, R3.reuse, R26, PT ;  /* 0x0000001a0300720c */ /* 0x040fe20003fc4070 */
[----:B------:R-:W-:Y:S02]  /*1670*/  IMAD R28, R3, R28, R30 ;  /* 0x0000001c031c7224 */ /* 0x000fe400078e021e */
[----:B------:R-:W-:Y:S02]  /*1680*/  @!P5 IMAD.MOV R22, RZ, RZ, -R22 ;  /* 0x000000ffff16d224 */ /* 0x000fe400078e0a16 */
[----:B------:R-:W-:Y:S01]  /*1690*/  IMAD.HI.U32 R23, R7, R32, RZ ;  /* 0x0000002007177227 */ /* 0x000fe200078e00ff */
[----:B------:R-:W-:-:S03]  /*16a0*/  ISETP.GT.U32.AND P5, PT, R3, R28, PT ;  /* 0x0000001c0300720c */ /* 0x000fc60003fa4070 */
[----:B------:R-:W-:Y:S01]  /*16b0*/  @!P2 IMAD.IADD R20, R20, 0x1, -R3 ;  /* 0x000000011414a824 */ /* 0x000fe200078e0a03 */
[----:B------:R-:W-:Y:S01]  /*16c0*/  ISETP.GE.AND P2, PT, R25, RZ, PT ;  /* 0x000000ff1900720c */ /* 0x000fe20003f46270 */
[----:B------:R-:W-:Y:S01]  /*16d0*/  IMAD.MOV R30, RZ, RZ, -R23 ;  /* 0x000000ffff1e7224 */ /* 0x000fe200078e0a17 */
[----:B------:R-:W-:Y:S01]  /*16e0*/  IABS R25, R31 ;  /* 0x0000001f00197213 */ /* 0x000fe20000000000 */
[----:B------:R-:W-:-:S04]  /*16f0*/  IMAD.HI.U32 R23, R7, R34, RZ ;  /* 0x0000002207177227 */ /* 0x000fc800078e00ff */
[----:B------:R-:W-:Y:S01]  /*1700*/  @!P3 IMAD.MOV R20, RZ, RZ, -R20 ;  /* 0x000000ffff14b224 */ /* 0x000fe200078e0a14 */
[C---:B------:R-:W-:Y:S01]  /*1710*/  ISETP.GT.U32.AND P3, PT, R3.reuse, R24, PT ;  /* 0x000000180300720c */ /* 0x040fe20003f64070 */
[----:B------:R-:W-:Y:S02]  /*1720*/  IMAD.MOV R23, RZ, RZ, -R23 ;  /* 0x000000ffff177224 */ /* 0x000fe400078e0a17 */
[C---:B------:R-:W-:Y:S02]  /*1730*/  IMAD R30, R3.reuse, R30, R32 ;  /* 0x0000001e031e7224 */ /* 0x040fe400078e0220 */
[----:B------:R-:W-:Y:S02]  /*1740*/  @!P5 IMAD.IADD R28, R28, 0x1, -R3 ;  /* 0x000000011c1cd824 */ /* 0x000fe400078e0a03 */
[C---:B------:R-:W-:Y:S02]  /*1750*/  IMAD R32, R3.reuse, R23, R34 ;  /* 0x0000001703207224 */ /* 0x040fe400078e0222 */
[----:B------:R-:W-:Y:S01]  /*1760*/  IMAD.MOV.U32 R34, RZ, RZ, R25 ;  /* 0x000000ffff227224 */ /* 0x000fe200078e0019 */
[----:B------:R-:W-:Y:S01]  /*1770*/  ISETP.GT.U32.AND P5, PT, R3, R28, PT ;  /* 0x0000001c0300720c */ /* 0x000fe20003fa4070 */
[----:B------:R-:W-:-:S02]  /*1780*/  @!P6 IMAD.IADD R26, R26, 0x1, -R3 ;  /* 0x000000011a1ae824 */ /* 0x000fc400078e0a03 */
[----:B------:R-:W-:-:S03]  /*1790*/  IMAD.HI.U32 R23, R7, R34, RZ ;  /* 0x0000002207177227 */ /* 0x000fc600078e00ff */
[----:B------:R-:W-:Y:S01]  /*17a0*/  ISETP.GT.U32.AND P6, PT, R3, R26, PT ;  /* 0x0000001a0300720c */ /* 0x000fe20003fc4070 */
[----:B------:R-:W-:Y:S02]  /*17b0*/  @!P3 IMAD.IADD R24, R24, 0x1, -R3 ;  /* 0x000000011818b824 */ /* 0x000fe400078e0a03 */
[----:B------:R-:W-:Y:S02]  /*17c0*/  IMAD.MOV R23, RZ, RZ, -R23 ;  /* 0x000000ffff177224 */ /* 0x000fe400078e0a17 */
[----:B------:R-:W-:Y:S01]  /*17d0*/  IMAD.HI.U32 R25, R7, R38, RZ ;  /* 0x0000002607197227 */ /* 0x000fe200078e00ff */
[----:B------:R-:W-:-:S03]  /*17e0*/  ISETP.GT.U32.AND P3, PT, R3, R24, PT ;  /* 0x000000180300720c */ /* 0x000fc60003f64070 */
[----:B------:R-:W-:Y:S02]  /*17f0*/  IMAD R34, R3, R23, R34 ;  /* 0x0000001703227224 */ /* 0x000fe400078e0222 */
[----:B------:R-:W-:Y:S02]  /*1800*/  @!P5 IMAD.IADD R28, R28, 0x1, -R3 ;  /* 0x000000011c1cd824 */ /* 0x000fe400078e0a03 */
[----:B------:R-:W-:Y:S01]  /*1810*/  IMAD.HI.U32 R23, R7, R36, RZ ;  /* 0x0000002407177227 */ /* 0x000fe200078e00ff */
[----:B------:R-:W-:-:S03]  /*1820*/  ISETP.GT.U32.AND P5, PT, R3, R34, PT ;  /* 0x000000220300720c */ /* 0x000fc60003fa4070 */
[----:B------:R-:W-:Y:S02]  /*1830*/  IMAD.MOV R23, RZ, RZ, -R23 ;  /* 0x000000ffff177224 */ /* 0x000fe400078e0a17 */
[----:B------:R-:W-:Y:S01]  /*1840*/  @!P3 IMAD.IADD R24, R24, 0x1, -R3 ;  /* 0x000000011818b824 */ /* 0x000fe200078e0a03 */
[C---:B------:R-:W-:Y:S01]  /*1850*/  ISETP.GT.U32.AND P3, PT, R3.reuse, R30, PT ;  /* 0x0000001e0300720c */ /* 0x040fe20003f64070 */
[----:B------:R-:W-:Y:S02]  /*1860*/  IMAD.MOV R25, RZ, RZ, -R25 ;  /* 0x000000ffff197224 */ /* 0x000fe400078e0a19 */
[--C-:B------:R-:W-:Y:S01]  /*1870*/  @!P6 IMAD.IADD R26, R26, 0x1, -R3.reuse ;  /* 0x000000011a1ae824 */ /* 0x100fe200078e0a03 */
[C---:B------:R-:W-:Y:S01]  /*1880*/  ISETP.GT.U32.AND P6, PT, R3.reuse, R32, PT ;  /* 0x000000200300720c */ /* 0x040fe20003fc4070 */
[----:B------:R-:W-:Y:S02]  /*1890*/  IMAD R36, R3, R23, R36 ;  /* 0x0000001703247224 */ /* 0x000fe400078e0224 */
[----:B------:R-:W-:-:S02]  /*18a0*/  @!P5 IMAD.IADD R34, R34, 0x1, -R3 ;  /* 0x000000012222d824 */ /* 0x000fc400078e0a03 */
[----:B------:R-:W-:Y:S02]  /*18b0*/  IMAD R38, R3, R25, R38 ;  /* 0x0000001903267224 */ /* 0x000fe400078e0226 */
[----:B------:R-:W-:-:S03]  /*18c0*/  IMAD.HI.U32 R23, R7, R40, RZ ;  /* 0x0000002807177227 */ /* 0x000fc600078e00ff */
[C---:B------:R-:W-:Y:S01]  /*18d0*/  ISETP.GT.U32.AND P5, PT, R3.reuse, R38, PT ;  /* 0x000000260300720c */ /* 0x040fe20003fa4070 */
[----:B------:R-:W-:Y:S01]  /*18e0*/  @!P0 IMAD.MOV R26, RZ, RZ, -R26 ;  /* 0x000000ffff1a8224 */ /* 0x000fe200078e0a1a */
[----:B------:R-:W-:Y:S01]  /*18f0*/  ISETP.GT.U32.AND P0, PT, R3, R34, PT ;  /* 0x000000220300720c */ /* 0x000fe20003f04070 */
[----:B------:R-:W-:Y:S02]  /*1900*/  IMAD.MOV R25, RZ, RZ, -R23 ;  /* 0x000000ffff197224 */ /* 0x000fe400078e0a17 */
[----:B------:R-:W-:-:S04]  /*1910*/  IMAD.HI.U32 R23, R7, R42, RZ ;  /* 0x0000002a07177227 */ /* 0x000fc800078e00ff */
[----:B------:R-:W-:Y:S01]  /*1920*/  @!P3 IMAD.IADD R30, R30, 0x1, -R3 ;  /* 0x000000011e1eb824 */ /* 0x000fe200078e0a03 */
[----:B------:R-:W-:Y:S01]  /*1930*/  ISETP.GE.AND P3, PT, R27, RZ, PT ;  /* 0x000000ff1b00720c */ /* 0x000fe20003f66270 */
[C---:B------:R-:W-:Y:S01]  /*1940*/  IMAD R40, R3.reuse, R25, R40 ;  /* 0x0000001903287224 */ /* 0x040fe200078e0228 */
[----:B------:R-:W-:Y:S01]  /*1950*/  IABS R27, R41 ;  /* 0x00000029001b7213 */ /* 0x000fe20000000000 */
[----:B------:R-:W-:Y:S02]  /*1960*/  IMAD.MOV R25, RZ, RZ, -R23 ;  /* 0x000000ffff197224 */ /* 0x000fe400078e0a17 */
[----:B------:R-:W-:Y:S02]  /*1970*/  IMAD.MOV.U32 R23, RZ, RZ, R28 ;  /* 0x000000ffff177224 */ /* 0x000fe400078e001c */
[----:B------:R-:W-:Y:S02]  /*1980*/  IMAD R28, R3, R25, R42 ;  /* 0x00000019031c7224 */ /* 0x000fe400078e022a */
[----:B------:R-:W-:-:S02]  /*1990*/  IMAD.MOV.U32 R42, RZ, RZ, R27 ;  /* 0x000000ffff2a7224 */ /* 0x000fc400078e001b */
[--C-:B------:R-:W-:Y:S01]  /*19a0*/  @!P0 IMAD.IADD R34, R34, 0x1, -R3.reuse ;  /* 0x0000000122228824 */ /* 0x100fe200078e0a03 */
[----:B------:R-:W-:Y:S01]  /*19b0*/  ISETP.GT.U32.AND P0, PT, R3, R28, PT ;  /* 0x0000001c0300720c */ /* 0x000fe20003f04070 */
[----:B------:R-:W-:Y:S02]  /*19c0*/  @!P5 IMAD.IADD R38, R38, 0x1, -R3 ;  /* 0x000000012626d824 */ /* 0x000fe400078e0a03 */
[----:B------:R-:W-:-:S04]  /*19d0*/  IMAD.HI.U32 R25, R7, R42, RZ ;  /* 0x0000002a07197227 */ /* 0x000fc800078e00ff */
[----:B------:R-:W-:Y:S01]  /*19e0*/  @!P2 IMAD.MOV R23, RZ, RZ, -R23 ;  /* 0x000000ffff17a224 */ /* 0x000fe200078e0a17 */
[----:B------:R-:W-:Y:S01]  /*19f0*/  ISETP.GT.U32.AND P2, PT, R3, R38, PT ;  /* 0x000000260300720c */ /* 0x000fe20003f44070 */
[----:B------:R-:W-:Y:S02]  /*1a00*/  IMAD.MOV R25, RZ, RZ, -R25 ;  /* 0x000000ffff197224 */ /* 0x000fe400078e0a19 */
[----:B------:R-:W-:-:S04]  /*1a10*/  IMAD.HI.U32 R27, R7, R44, RZ ;  /* 0x0000002c071b7227 */ /* 0x000fc800078e00ff */
[C---:B------:R-:W-:Y:S02]  /*1a20*/  IMAD R42, R3.reuse, R25, R42 ;  /* 0x00000019032a7224 */ /* 0x040fe400078e022a */
[--C-:B------:R-:W-:Y:S02]  /*1a30*/  @!P0 IMAD.IADD R28, R28, 0x1, -R3.reuse ;  /* 0x000000011c1c8824 */ /* 0x100fe400078e0a03 */
[----:B------:R-:W-:Y:S01]  /*1a40*/  @!P4 IMAD.MOV R24, RZ, RZ, -R24 ;  /* 0x000000ffff18c224 */ /* 0x000fe200078e0a18 */
[C---:B------:R-:W-:Y:S01]  /*1a50*/  ISETP.GT.U32.AND P0, PT, R3.reuse, R42, PT ;  /* 0x0000002a0300720c */ /* 0x040fe20003f04070 */
[--C-:B------:R-:W-:Y:S01]  /*1a60*/  @!P2 IMAD.IADD R38, R38, 0x1, -R3.reuse ;  /* 0x000000012626a824 */ /* 0x100fe200078e0a03 */
[----:B------:R-:W-:Y:S01]  /*1a70*/  ISETP.GT.U32.AND P4, PT, R3, R30, PT ;  /* 0x0000001e0300720c */ /* 0x000fe20003f84070 */
[----:B------:R-:W-:Y:S01]  /*1a80*/  @!P6 IMAD.IADD R32, R32, 0x1, -R3 ;  /* 0x000000012020e824 */ /* 0x000fe200078e0a03 */
[----:B------:R-:W-:Y:S01]  /*1a90*/  ISETP.GE.AND P2, PT, R33, RZ, PT ;  /* 0x000000ff2100720c */ /* 0x000fe20003f46270 */
[----:B------:R-:W-:Y:S01]  /*1aa0*/  IMAD.MOV R27, RZ, RZ, -R27 ;  /* 0x000000ffff1b7224 */ /* 0x000fe200078e0a1b */
[----:B------:R-:W-:-:S02]  /*1ab0*/  ISETP.GT.U32.AND P6, PT, R3, R36, PT ;  /* 0x000000240300720c */ /* 0x000fc40003fc4070 */
[----:B------:R-:W-:Y:S01]  /*1ac0*/  LOP3.LUT R33, R8, 0x64, RZ, 0xfc, !PT ;  /* 0x0000006408217812 */ /* 0x000fe200078efcff */
[----:B------:R-:W-:Y:S02]  /*1ad0*/  IMAD R44, R3, R27, R44 ;  /* 0x0000001b032c7224 */ /* 0x000fe400078e022c */
[----:B------:R-:W-:Y:S01]  /*1ae0*/  IMAD.HI.U32 R27, R7, R50, RZ ;  /* 0x00000032071b7227 */ /* 0x000fe200078e00ff */
[----:B------:R-:W-:-:S03]  /*1af0*/  IABS R46, R33 ;  /* 0x00000021002e7213 */ /* 0x000fc60000000000 */
[----:B------:R-:W-:Y:S01]  /*1b00*/  @!P0 IMAD.IADD R42, R42, 0x1, -R3 ;  /* 0x000000012a2a8824 */ /* 0x000fe200078e0a03 */
[----:B------:R-:W-:Y:S01]  /*1b10*/  ISETP.GT.U32.AND P0, PT, R3, R44, PT ;  /* 0x0000002c0300720c */ /* 0x000fe20003f04070 */
[----:B------:R-:W-:-:S04]  /*1b20*/  IMAD.HI.U32 R25, R7, R46, RZ ;  /* 0x0000002e07197227 */ /* 0x000fc800078e00ff */
[--C-:B------:R-:W-:Y:S01]  /*1b30*/  @!P4 IMAD.IADD R30, R30, 0x1, -R3.reuse ;  /* 0x000000011e1ec824 */ /* 0x100fe200078e0a03 */
[C---:B------:R-:W-:Y:S01]  /*1b40*/  ISETP.GT.U32.AND P4, PT, R3.reuse, R40, PT ;  /* 0x000000280300720c */ /* 0x040fe20003f84070 */
[----:B------:R-:W-:Y:S01]  /*1b50*/  @!P6 IMAD.IADD R36, R36, 0x1, -R3 ;  /* 0x000000012424e824 */ /* 0x000fe200078e0a03 */
[C---:B------:R-:W-:Y:S01]  /*1b60*/  ISETP.GT.U32.AND P6, PT, R3.reuse, R32, PT ;  /* 0x000000200300720c */ /* 0x040fe20003fc4070 */
[----:B------:R-:W-:Y:S02]  /*1b70*/  IMAD.MOV R25, RZ, RZ, -R25 ;  /* 0x000000ffff197224 */ /* 0x000fe400078e0a19 */
[----:B------:R-:W-:Y:S01]  /*1b80*/  @!P3 IMAD.MOV R30, RZ, RZ, -R30 ;  /* 0x000000ffff1eb224 */ /* 0x000fe200078e0a1e */
[C---:B------:R-:W-:Y:S01]  /*1b90*/  ISETP.GT.U32.AND P5, PT, R3.reuse, R36, PT ;  /* 0x000000240300720c */ /* 0x040fe20003fa4070 */
[C---:B------:R-:W-:Y:S01]  /*1ba0*/  IMAD R46, R3.reuse, R25, R46 ;  /* 0x00000019032e7224 */ /* 0x040fe200078e022e */
[----:B------:R-:W-:Y:S01]  /*1bb0*/  ISETP.GT.U32.AND P3, PT, R3, R28, PT ;  /* 0x0000001c0300720c */ /* 0x000fe20003f64070 */
[----:B------:R-:W-:-:S02]  /*1bc0*/  @!P0 IMAD.IADD R44, R44, 0x1, -R3 ;  /* 0x000000012c2c8824 */ /* 0x000fc400078e0a03 */
[----:B------:R-:W-:Y:S01]  /*1bd0*/  IMAD.MOV R27, RZ, RZ, -R27 ;  /* 0x000000ffff1b7224 */ /* 0x000fe200078e0a1b */
[----:B------:R-:W-:Y:S01]  /*1be0*/  ISETP.GT.U32.AND P0, PT, R3, R46, PT ;  /* 0x0000002e0300720c */ /* 0x000fe20003f04070 */
[--C-:B------:R-:W-:Y:S01]  /*1bf0*/  @!P4 IMAD.IADD R40, R40, 0x1, -R3.reuse ;  /* 0x000000012828c824 */ /* 0x100fe200078e0a03 */
[----:B------:R-:W-:Y:S01]  /*1c00*/  ISETP.GE.AND P4, PT, R35, RZ, PT ;  /* 0x000000ff2300720c */ /* 0x000fe20003f86270 */
[--C-:B------:R-:W-:Y:S01]  /*1c10*/  @!P6 IMAD.IADD R32, R32, 0x1, -R3.reuse ;  /* 0x000000012020e824 */ /* 0x100fe200078e0a03 */
[----:B------:R-:W-:Y:S01]  /*1c20*/  LOP3.LUT R35, R8, 0x68, RZ, 0xfc, !PT ;  /* 0x0000006808237812 */ /* 0x000fe200078efcff */
[----:B------:R-:W-:Y:S01]  /*1c30*/  IMAD R50, R3, R27, R50 ;  /* 0x0000001b03327224 */ /* 0x000fe200078e0232 */
[----:B------:R-:W-:Y:S01]  /*1c40*/  ISETP.GE.AND P6, PT, R29, RZ, PT ;  /* 0x000000ff1d00720c */ /* 0x000fe20003fc6270 */
[----:B------:R-:W-:Y:S01]  /*1c50*/  @!P5 IMAD.IADD R36, R36, 0x1, -R3 ;  /* 0x000000012424d824 */ /* 0x000fe200078e0a03 */
[----:B------:R-:W-:Y:S01]  /*1c60*/  ISETP.GE.AND P5, PT, R31, RZ, PT ;  /* 0x000000ff1f00720c */ /* 0x000fe20003fa6270 */
[----:B------:R-:W-:Y:S01]  /*1c70*/  IMAD.HI.U32 R29, R7, R52, RZ ;  /* 0x00000034071d7227 */ /* 0x000fe200078e00ff */
[----:B------:R-:W-:-:S02]  /*1c80*/  IABS R48, R35 ;  /* 0x0000002300307213 */ /* 0x000fc40000000000 */
[----:B------:R-:W-:Y:S01]  /*1c90*/  LOP3.LUT R31, R8, 0x78, RZ, 0xfc, !PT ;  /* 0x00000078081f7812 */ /* 0x000fe200078efcff */
[----:B------:R-:W-:Y:S01]  /*1ca0*/  @!P0 IMAD.IADD R46, R46, 0x1, -R3 ;  /* 0x000000012e2e8824 */ /* 0x000fe200078e0a03 */
[----:B------:R-:W-:Y:S01]  /*1cb0*/  ISETP.GT.U32.AND P0, PT, R3, R40, PT ;  /* 0x000000280300720c */ /* 0x000fe20003f04070 */
[----:B------:R-:W-:Y:S01]  /*1cc0*/  IMAD.HI.U32 R25, R7, R48, RZ ;  /* 0x0000003007197227 */ /* 0x000fe200078e00ff */
[----:B------:R-:W-:Y:S02]  /*1cd0*/  IABS R56, R31 ;  /* 0x0000001f00387213 */ /* 0x000fe40000000000 */
[----:B------:R-:W-:Y:S01]  /*1ce0*/  PRMT R27, RZ, 0x7610, R27 ;  /* 0x00007610ff1b7816 */ /* 0x000fe2000000001b */
[----:B------:R-:W-:Y:S02]  /*1cf0*/  IMAD.MOV R25, RZ, RZ, -R25 ;  /* 0x000000ffff197224 */ /* 0x000fe400078e0a19 */
[----:B------:R-:W-:Y:S02]  /*1d00*/  IMAD.MOV R29, RZ, RZ, -R29 ;  /* 0x000000ffff1d7224 */ /* 0x000fe400078e0a1d */
[----:B------:R-:W-:-:S02]  /*1d10*/  IMAD R48, R3, R25, R48 ;  /* 0x0000001903307224 */ /* 0x000fc400078e0230 */
[C---:B------:R-:W-:Y:S01]  /*1d20*/  IMAD R52, R3.reuse, R29, R52 ;  /* 0x0000001d03347224 */ /* 0x040fe200078e0234 */
[----:B------:R-:W1:Y:S01]  /*1d30*/  LDS R25, [UR13] ;  /* 0x0000000dff197984 */ /* 0x000e620008000800 */
[----:B------:R-:W-:Y:S01]  /*1d40*/  @!P6 IMAD.MOV R32, RZ, RZ, -R32 ;  /* 0x000000ffff20e224 */ /* 0x000fe200078e0a20 */
[C---:B------:R-:W-:Y:S01]  /*1d50*/  ISETP.GT.U32.AND P6, PT, R3.reuse, R46, PT ;  /* 0x0000002e0300720c */ /* 0x040fe20003fc4070 */
[----:B------:R-:W-:Y:S01]  /*1d60*/  @!P5 IMAD.MOV R34, RZ, RZ, -R34 ;  /* 0x000000ffff22d224 */ /* 0x000fe200078e0a22 */
[----:B------:R-:W-:Y:S01]  /*1d70*/  ISETP.GT.U32.AND P5, PT, R3, R42, PT ;  /* 0x0000002a0300720c */ /* 0x000fe20003fa4070 */
[----:B------:R-:W-:-:S04]  /*1d80*/  IMAD.HI.U32 R8, R7, R54, RZ ;  /* 0x0000003607087227 */ /* 0x000fc800078e00ff */
[----:B------:R-:W-:-:S04]  /*1d90*/  IMAD.HI.U32 R7, R7, R56, RZ ;  /* 0x0000003807077227 */ /* 0x000fc800078e00ff */
[----:B------:R-:W-:Y:S01]  /*1da0*/  @!P2 IMAD.MOV R36, RZ, RZ, -R36 ;  /* 0x000000ffff24a224 */ /* 0x000fe200078e0a24 */
[C---:B------:R-:W-:Y:S01]  /*1db0*/  ISETP.GT.U32.AND P2, PT, R3.reuse, R44, PT ;  /* 0x0000002c0300720c */ /* 0x040fe20003f44070 */
[----:B------:R-:W-:Y:S01]  /*1dc0*/  @!P4 IMAD.MOV R38, RZ, RZ, -R38 ;  /* 0x000000ffff26c224 */ /* 0x000fe200078e0a26 */
[C---:B------:R-:W-:Y:S01]  /*1dd0*/  ISETP.GT.U32.AND P4, PT, R3.reuse, R48, PT ;  /* 0x000000300300720c */ /* 0x040fe20003f84070 */
[--C-:B------:R-:W-:Y:S01]  /*1de0*/  @!P0 IMAD.IADD R40, R40, 0x1, -R3.reuse ;  /* 0x0000000128288824 */ /* 0x100fe200078e0a03 */
[C---:B------:R-:W-:Y:S01]  /*1df0*/  ISETP.GT.U32.AND P0, PT, R3.reuse, R50, PT ;  /* 0x000000320300720c */ /* 0x040fe20003f04070 */
[----:B------:R-:W-:Y:S01]  /*1e00*/  @!P3 IMAD.IADD R28, R28, 0x1, -R3 ;  /* 0x000000011c1cb824 */ /* 0x000fe200078e0a03 */
[----:B------:R-:W-:Y:S01]  /*1e10*/  ISETP.GT.U32.AND P3, PT, R3, R52, PT ;  /* 0x000000340300720c */ /* 0x000fe20003f64070 */
[----:B------:R-:W-:Y:S02]  /*1e20*/  IMAD.MOV R8, RZ, RZ, -R8 ;  /* 0x000000ffff087224 */ /* 0x000fe400078e0a08 */
[----:B------:R-:W-:-:S02]  /*1e30*/  IMAD.MOV R7, RZ, RZ, -R7 ;  /* 0x000000ffff077224 */ /* 0x000fc400078e0a07 */
[C---:B------:R-:W-:Y:S02]  /*1e40*/  IMAD R54, R3.reuse, R8, R54 ;  /* 0x0000000803367224 */ /* 0x040fe400078e0236 */
[C---:B------:R-:W-:Y:S02]  /*1e50*/  IMAD R56, R3.reuse, R7, R56 ;  /* 0x0000000703387224 */ /* 0x040fe400078e0238 */
[--C-:B------:R-:W-:Y:S01]  /*1e60*/  @!P5 IMAD.IADD R42, R42, 0x1, -R3.reuse ;  /* 0x000000012a2ad824 */ /* 0x100fe200078e0a03 */
[C---:B------:R-:W-:Y:S01]  /*1e70*/  ISETP.GT.U32.AND P5, PT, R3.reuse, R54, PT ;  /* 0x000000360300720c */ /* 0x040fe20003fa4070 */
[--C-:B------:R-:W-:Y:S01]  /*1e80*/  @!P6 IMAD.IADD R46, R46, 0x1, -R3.reuse ;  /* 0x000000012e2ee824 */ /* 0x100fe200078e0a03 */
[----:B------:R-:W-:Y:S01]  /*1e90*/  ISETP.GT.U32.AND P6, PT, R3, R56, PT ;  /* 0x000000380300720c */ /* 0x000fe20003fc4070 */
[--C-:B------:R-:W-:Y:S01]  /*1ea0*/  @!P2 IMAD.IADD R44, R44, 0x1, -R3.reuse ;  /* 0x000000012c2ca824 */ /* 0x100fe200078e0a03 */
[----:B------:R-:W-:Y:S01]  /*1eb0*/  ISETP.GE.AND P2, PT, R37, RZ, PT ;  /* 0x000000ff2500720c */ /* 0x000fe20003f46270 */
[--C-:B------:R-:W-:Y:S01]  /*1ec0*/  @!P4 IMAD.IADD R48, R48, 0x1, -R3.reuse ;  /* 0x000000013030c824 */ /* 0x100fe200078e0a03 */
[----:B------:R-:W-:Y:S01]  /*1ed0*/  ISETP.GE.AND P4, PT, R39, RZ, PT ;  /* 0x000000ff2700720c */ /* 0x000fe20003f86270 */
[--C-:B------:R-:W-:Y:S01]  /*1ee0*/  @!P0 IMAD.IADD R50, R50, 0x1, -R3.reuse ;  /* 0x0000000132328824 */ /* 0x100fe200078e0a03 */
[----:B------:R-:W-:Y:S01]  /*1ef0*/  BAR.SYNC.DEFER_BLOCKING 0x0 ;  /* 0x0000000000007b1d */ /* 0x000fe20000010000 */
[--C-:B------:R-:W-:Y:S01]  /*1f00*/  @!P3 IMAD.IADD R52, R52, 0x1, -R3.reuse ;  /* 0x000000013434b824 */ /* 0x100fe200078e0a03 */
[----:B------:R-:W-:Y:S01]  /*1f10*/  ISETP.GE.AND P0, PT, R41, RZ, PT ;  /* 0x000000ff2900720c */ /* 0x000fe20003f06270 */
[----:B------:R-:W-:Y:S01]  /*1f20*/  IMAD.SHL.U32 R7, R69, 0x200000, RZ ;  /* 0x0020000045077824 */ /* 0x000fe200078e00ff */
[----:B------:R-:W-:Y:S01]  /*1f30*/  ISETP.GE.AND P3, PT, R43, RZ, PT ;  /* 0x000000ff2b00720c */ /* 0x000fe20003f66270 */
[--C-:B------:R-:W-:Y:S01]  /*1f40*/  @!P5 IMAD.IADD R54, R54, 0x1, -R3.reuse ;  /* 0x000000013636d824 */ /* 0x100fe200078e0a03 */
[----:B------:R-:W-:Y:S01]  /*1f50*/  ISETP.GE.AND P5, PT, R33, RZ, PT ;  /* 0x000000ff2100720c */ /* 0x000fe20003fa6270 */
[----:B------:R-:W-:Y:S01]  /*1f60*/  @!P6 IMAD.IADD R56, R56, 0x1, -R3 ;  /* 0x000000013838e824 */ /* 0x000fe200078e0a03 */
[----:B------:R-:W-:Y:S01]  /*1f70*/  LOP3.LUT R8, R7, 0x600000, RZ, 0xc0, !PT ;  /* 0x0060000007087812 */ /* 0x000fe200078ec0ff */
[----:B------:R-:W-:Y:S01]  /*1f80*/  IMAD.MOV.U32 R7, RZ, RZ, R28 ;  /* 0x000000ffff077224 */ /* 0x000fe200078e001c */
[C---:B------:R-:W-:Y:S01]  /*1f90*/  ISETP.GT.U32.AND P6, PT, R3.reuse, R54, PT ;  /* 0x000000360300720c */ /* 0x040fe20003fc4070 */
[----:B------:R-:W-:Y:S01]  /*1fa0*/  @!P2 IMAD.MOV R40, RZ, RZ, -R40 ;  /* 0x000000ffff28a224 */ /* 0x000fe200078e0a28 */
[C---:B------:R-:W-:Y:S01]  /*1fb0*/  ISETP.GT.U32.AND P2, PT, R3.reuse, R48, PT ;  /* 0x000000300300720c */ /* 0x040fe20003f44070 */
[----:B------:R-:W-:Y:S01]  /*1fc0*/  @!P4 IMAD.MOV R7, RZ, RZ, -R7 ;  /* 0x000000ffff07c224 */ /* 0x000fe200078e0a07 */
[C---:B------:R-:W-:Y:S01]  /*1fd0*/  ISETP.GT.U32.AND P4, PT, R3.reuse, R50, PT ;  /* 0x000000320300720c */ /* 0x040fe20003f84070 */
[----:B------:R-:W-:Y:S01]  /*1fe0*/  @!P0 IMAD.MOV R42, RZ, RZ, -R42 ;  /* 0x000000ffff2a8224 */ /* 0x000fe200078e0a2a */
[C---:B------:R-:W-:Y:S01]  /*1ff0*/  ISETP.GT.U32.AND P0, PT, R3.reuse, R52, PT ;  /* 0x000000340300720c */ /* 0x040fe20003f04070 */
[----:B------:R-:W-:Y:S01]  /*2000*/  @!P3 IMAD.MOV R44, RZ, RZ, -R44 ;  /* 0x000000ffff2cb224 */ /* 0x000fe200078e0a2c */
[----:B------:R-:W-:Y:S01]  /*2010*/  ISETP.GT.U32.AND P3, PT, R3, R56, PT ;  /* 0x000000380300720c */ /* 0x000fe20003f64070 */
[----:B------:R-:W2:Y:S01]  /*2020*/  LDC.64 R28, c[0x0][0x3a0] ;  /* 0x0000e800ff1c7b82 */ /* 0x000ea20000000a00 */
[----:B------:R-:W-:Y:S01]  /*2030*/  @!P5 IMAD.MOV R46, RZ, RZ, -R46 ;  /* 0x000000ffff2ed224 */ /* 0x000fe200078e0a2e */
[----:B------:R-:W-:-:S02]  /*2040*/  ISETP.GE.AND P5, PT, R35, RZ, PT ;  /* 0x000000ff2300720c */ /* 0x000fc40003fa6270 */
[--C-:B------:R-:W-:Y:S01]  /*2050*/  @!P6 IMAD.IADD R54, R54, 0x1, -R3.reuse ;  /* 0x000000013636e824 */ /* 0x100fe200078e0a03 */
[----:B------:R-:W-:Y:S01]  /*2060*/  ISETP.GE.AND P6, PT, R31, RZ, PT ;  /* 0x000000ff1f00720c */ /* 0x000fe20003fc6270 */
[--C-:B------:R-:W-:Y:S01]  /*2070*/  @!P2 IMAD.IADD R48, R48, 0x1, -R3.reuse ;  /* 0x000000013030a824 */ /* 0x100fe200078e0a03 */
[----:B------:R-:W-:Y:S01]  /*2080*/  ISETP.GE.AND P2, PT, R45, RZ, PT ;  /* 0x000000ff2d00720c */ /* 0x000fe20003f46270 */
[--C-:B------:R-:W-:Y:S01]  /*2090*/  @!P4 IMAD.IADD R50, R50, 0x1, -R3.reuse ;  /* 0x000000013232c824 */ /* 0x100fe200078e0a03 */
[----:B------:R-:W-:Y:S01]  /*20a0*/  ISETP.GE.AND P4, PT, R47, RZ, PT ;  /* 0x000000ff2f00720c */ /* 0x000fe20003f86270 */
[--C-:B------:R-:W-:Y:S01]  /*20b0*/  @!P0 IMAD.IADD R52, R52, 0x1, -R3.reuse ;  /* 0x0000000134348824 */ /* 0x100fe200078e0a03 */
[----:B------:R-:W-:Y:S01]  /*20c0*/  ISETP.GE.AND P0, PT, R49, RZ, PT ;  /* 0x000000ff3100720c */ /* 0x000fe20003f06270 */
[----:B------:R-:W-:Y:S01]  /*20d0*/  @!P3 IMAD.IADD R56, R56, 0x1, -R3 ;  /* 0x000000013838b824 */ /* 0x000fe200078e0a03 */
[----:B------:R-:W-:Y:S02]  /*20e0*/  SHF.R.U32.HI R3, RZ, 0x6, R68 ;  /* 0x00000006ff037819 */ /* 0x000fe40000011644 */
[----:B------:R-:W-:Y:S01]  /*20f0*/  R2UR UR14, R8 ;  /* 0x00000000080e72ca */ /* 0x000fe200000e0000 */
[----:B------:R-:W-:Y:S01]  /*2100*/  @!P5 IMAD.MOV R48, RZ, RZ, -R48 ;  /* 0x000000ffff30d224 */ /* 0x000fe200078e0a30 */
[----:B------:R-:W-:Y:S01]  /*2110*/  SGXT.U32 R3, R3, 0x1 ;  /* 0x000000010303781a */ /* 0x000fe20000000000 */
[----:B------:R-:W-:Y:S01]  /*2120*/  @!P6 IMAD.MOV R56, RZ, RZ, -R56 ;  /* 0x000000ffff38e224 */ /* 0x000fe200078e0a38 */
[----:B-1----:R-:W-:Y:S01]  /*2130*/  R2UR UR12, R25 ;  /* 0x00000000190c72ca */ /* 0x002fe200000e0000 */
[----:B------:R-:W-:Y:S01]  /*2140*/  @!P2 IMAD.MOV R50, RZ, RZ, -R50 ;  /* 0x000000ffff32a224 */ /* 0x000fe200078e0a32 */
[----:B------:R-:W-:Y:S01]  /*2150*/  ISETP.NE.AND P3, PT, R21, RZ, PT ;  /* 0x000000ff1500720c */ /* 0x000fe20003f65270 */
[C---:B------:R-:W-:Y:S01]  /*2160*/  IMAD R39, R3.reuse, R104, RZ ;  /* 0x0000006803277224 */ /* 0x040fe200078e02ff */
[----:B------:R-:W-:Y:S01]  /*2170*/  LOP3.LUT R8, RZ, R21, RZ, 0x33, !PT ;  /* 0x00000015ff087212 */ /* 0x000fe200078e33ff */
[----:B--2---:R-:W-:Y:S01]  /*2180*/  VIADD R108, R28, 0x1f ;  /* 0x0000001f1c6c7836 */ /* 0x004fe20000000000 */
[----:B------:R-:W-:Y:S01]  /*2190*/  LOP3.LUT R109, R3, 0x8, RZ, 0xfc, !PT ;  /* 0x00000008036d7812 */ /* 0x000fe200078efcff */
[----:B------:R-:W-:Y:S01]  /*21a0*/  IMAD R41, R104, 0x2, R39 ;  /* 0x0000000268297824 */ /* 0x000fe200078e0227 */
[C---:B------:R-:W-:Y:S01]  /*21b0*/  SEL R60, R8.reuse, R17, !P3 ;  /* 0x00000011083c7207 */ /* 0x040fe20005800000 */
[----:B------:R-:W-:Y:S01]  /*21c0*/  @!P4 IMAD.MOV R52, RZ, RZ, -R52 ;  /* 0x000000ffff34c224 */ /* 0x000fe200078e0a34 */
[----:B------:R-:W-:Y:S01]  /*21d0*/  SEL R47, R8, R9, !P3 ;  /* 0x00000009082f7207 */ /* 0x000fe20005800000 */
[----:B------:R-:W-:Y:S01]  /*21e0*/  IMAD R43, R104, 0x2, R41 ;  /* 0x00000002682b7824 */ /* 0x000fe200078e0229 */
[----:B------:R-:W-:Y:S01]  /*21f0*/  SEL R49, R8, R10, !P3 ;  /* 0x0000000a08317207 */ /* 0x000fe20005800000 */
[----:B------:R-:W-:Y:S01]  /*2200*/  @!P0 IMAD.MOV R54, RZ, RZ, -R54 ;  /* 0x000000ffff368224 */ /* 0x000fe200078e0a36 */
[----:B------:R-:W-:Y:S01]  /*2210*/  ISETP.GT.AND P0, PT, R108, 0x1f, PT ;  /* 0x0000001f6c00780c */ /* 0x000fe20003f04270 */
[----:B------:R-:W-:Y:S01]  /*2220*/  IMAD R17, R104, 0x2, R43 ;  /* 0x0000000268117824 */ /* 0x000fe200078e022b */
[----:B------:R-:W-:Y:S01]  /*2230*/  UIADD3 UR14, UPT, UPT, UR12, UR14, URZ ;  /* 0x0000000e0c0e7290 */ /* 0x000fe2000fffe0ff */
[----:B------:R-:W-:Y:S01]  /*2240*/  SEL R51, R8, R11, !P3 ;  /* 0x0000000b08337207 */ /* 0x000fe20005800000 */
[----:B------:R-:W-:Y:S01]  /*2250*/  IMAD R29, R4, R29, RZ ;  /* 0x0000001d041d7224 */ /* 0x000fe200078e02ff */
[----:B------:R-:W-:-:S02]  /*2260*/  SEL R53, R8, R12, !P3 ;  /* 0x0000000c08357207 */ /* 0x000fc40005800000 */
[C---:B------:R-:W-:Y:S02]  /*2270*/  SEL R55, R8.reuse, R13, !P3 ;  /* 0x0000000d08377207 */ /* 0x040fe40005800000 */
[C---:B------:R-:W-:Y:S02]  /*2280*/  SEL R57, R8.reuse, R14, !P3 ;  /* 0x0000000e08397207 */ /* 0x040fe40005800000 */
[C---:B------:R-:W-:Y:S02]  /*2290*/  SEL R58, R8.reuse, R15, !P3 ;  /* 0x0000000f083a7207 */ /* 0x040fe40005800000 */
[C---:B------:R-:W-:Y:S02]  /*22a0*/  SEL R59, R8.reuse, R16, !P3 ;  /* 0x00000010083b7207 */ /* 0x040fe40005800000 */
[C---:B------:R-:W-:Y:S02]  /*22b0*/  SEL R61, R8.reuse, R18, !P3 ;  /* 0x00000012083d7207 */ /* 0x040fe40005800000 */
[----:B------:R-:W-:-:S02]  /*22c0*/  SEL R62, R8, R19, !P3 ;  /* 0x00000013083e7207 */ /* 0x000fc40005800000 */
[C---:B------:R-:W-:Y:S02]  /*22d0*/  SEL R63, R8.reuse, R20, !P3 ;  /* 0x00000014083f7207 */ /* 0x040fe40005800000 */
[C---:B------:R-:W-:Y:S02]  /*22e0*/  SEL R64, R8.reuse, R22, !P3 ;  /* 0x0000001608407207 */ /* 0x040fe40005800000 */
[C---:B------:R-:W-:Y:S02]  /*22f0*/  SEL R65, R8.reuse, R24, !P3 ;  /* 0x0000001808417207 */ /* 0x040fe40005800000 */
[C---:B------:R-:W-:Y:S02]  /*2300*/  SEL R66, R8.reuse, R26, !P3 ;  /* 0x0000001a08427207 */ /* 0x040fe40005800000 */
[----:B------:R-:W-:Y:S01]  /*2310*/  SEL R67, R8, R23, !P3 ;  /* 0x0000001708437207 */ /* 0x000fe20005800000 */
[----:B------:R-:W-:Y:S01]  /*2320*/  IMAD R23, R104, 0x2, R17 ;  /* 0x0000000268177824 */ /* 0x000fe200078e0211 */
        /* <DEDUP_REMOVED lines=15> */
[----:B------:R-:W-:Y:S02]  /*2420*/  SEL R37, R8, R5, !P3 ;  /* 0x0000000508257207 */ /* 0x000fe40005800000 */
[----:B------:R-:W-:Y:S02]  /*2430*/  LOP3.LUT P2, RZ, R68, 0x7f, RZ, 0xc0, !PT ;  /* 0x0000007f44ff7812 */ /* 0x000fe4000784c0ff */
[----:B------:R-:W-:Y:S02]  /*2440*/  PRMT R14, RZ, 0x7610, R14 ;  /* 0x00007610ff0e7816 */ /* 0x000fe4000000000e */
[----:B------:R-:W-:-:S02]  /*2450*/  ISETP.LT.AND P3, PT, R109, R28, P0 ;  /* 0x0000001c6d00720c */ /* 0x000fc40000761270 */
[C---:B------:R-:W-:Y:S02]  /*2460*/  LOP3.LUT R111, R3.reuse, 0xa, RZ, 0xfc, !PT ;  /* 0x0000000a036f7812 */ /* 0x040fe400078efcff */
[----:B------:R-:W-:Y:S01]  /*2470*/  LOP3.LUT R113, R3, 0x10, RZ, 0xfc, !PT ;  /* 0x0000001003717812 */ /* 0x000fe200078efcff */
[----:B----4-:R-:W-:Y:S08]  /*2480*/  @P1 BRA `(.L_x_5) ;  /* 0x0000000000181947 */ /* 0x010ff00003800000 */
[----:B------:R-:W-:Y:S01]  /*2490*/  ELECT P4, URZ, PT ;  /* 0x0000000000ff782f */ /* 0x000fe20003880000 */
[----:B------:R-:W-:Y:S01]  /*24a0*/  IMAD.MOV.U32 R4, RZ, RZ, 0x1 ;  /* 0x00000001ff047424 */ /* 0x000fe200078e00ff */
[----:B------:R-:W-:Y:S01]  /*24b0*/  UMOV UR5, 0x40 ;  /* 0x0000004000057882 */ /* 0x000fe20000000000 */
[----:B------:R-:W-:Y:S01]  /*24c0*/  UVIRTCOUNT.DEALLOC.SMPOOL 0x80 ;  /* 0x000000800000784c */ /* 0x000fe20000000000 */
[----:B------:R-:W-:-:S09]  /*24d0*/  ULEA UR5, UR4, UR5, 0x18 ;  /* 0x0000000504057291 */ /* 0x000fd2000f8ec0ff */
[----:B------:R1:W-:Y:S03]  /*24e0*/  @P4 STS.U8 [UR5], R4 ;  /* 0x00000004ff004988 */ /* 0x0003e60008000005 */
.L_x_5:
[----:B------:R-:W-:Y:S01]  /*24f0*/  STTM.16dp32bit_t0_t15.x64 tmem[UR14], RZ ;  /* 0x000000ff000079ed */ /* 0x000fe20008b0000e */
[----:B------:R-:W-:Y:S01]  /*2500*/  STTM.16dp32bit_t16_t31.x64 tmem[UR14+0x40], RZ ;  /* 0x000040ff000079ed */ /* 0x000fe20008b2000e */
[----:B------:R-:W2:Y:S02]  /*2510*/  FENCE.VIEW.ASYNC.T ;  /* 0x00000000000073c6 */ /* 0x000ea40000000200 */
[----:B--2---:R-:W-:Y:S01]  /*2520*/  VOTEU.ALL UP0, P2 ;  /* 0x0000000000ff7886 */ /* 0x004fe20001000000 */
[----:B------:R-:W-:Y:S01]  /*2530*/  VOTEU.ALL UP1, P2 ;  /* 0x0000000000ff7886 */ /* 0x000fe20001020000 */
[----:B------:R-:W-:Y:S01]  /*2540*/  IMAD R21, R104, 0x2, R23 ;  /* 0x0000000268157824 */ /* 0x000fe200078e0217 */
[----:B------:R-:W-:Y:S01]  /*2550*/  ISETP.LT.AND P5, PT, R111, R28, P0 ;  /* 0x0000001c6f00720c */ /* 0x000fe200007a1270 */
[----:B------:R-:W-:Y:S01]  /*2560*/  IMAD.SHL.U32 R20, R29, 0x2, RZ ;  /* 0x000000021d147824 */ /* 0x000fe200078e00ff */
[----:B------:R-:W-:-:S04]  /*2570*/  @!UP0 UIADD3 UR4, UPT, UPT, -UR6, 0x100000, URZ ;  /* 0x0010000006048890 */ /* 0x000fc8000fffe1ff */
[----:B------:R-:W-:Y:S02]  /*2580*/  @!UP0 USHF.L.U32 UR5, UR4, 0xb, URZ ;  /* 0x0000000b04058899 */ /* 0x000fe400080006ff */
[----:B------:R-:W-:Y:S01]  /*2590*/  @!UP0 USHF.L.U32 UR4, UR4, 0x1, URZ ;  /* 0x0000000104048899 */ /* 0x000fe200080006ff */
[----:B------:R-:W-:Y:S01]  /*25a0*/  BAR.SYNC.DEFER_BLOCKING 0x0 ;  /* 0x0000000000007b1d */ /* 0x000fe20000010000 */
[----:B------:R-:W-:Y:S01]  /*25b0*/  IMAD R15, R104, 0x2, R21 ;  /* 0x00000002680f7824 */ /* 0x000fe200078e0215 */
[----:B------:R-:W-:Y:S02]  /*25c0*/  ISETP.LT.AND P4, PT, R113, R28, P0 ;  /* 0x0000001c7100720c */ /* 0x000fe40000781270 */
[----:B------:R-:W-:Y:S01]  /*25d0*/  IADD3 R102, P6, PT, R20, UR8, RZ ;  /* 0x0000000814667c10 */ /* 0x000fe2000ffde0ff */
[----:B------:R-:W-:-:S03]  /*25e0*/  IMAD R11, R104, 0x2, R15 ;  /* 0x00000002680b7824 */ /* 0x000fc600078e020f */
[----:B------:R-:W-:Y:S01]  /*25f0*/  LEA.HI.X.SX32 R106, R29, UR9, 0x1, P6 ;  /* 0x000000091d6a7c11 */ /* 0x000fe2000b0f0eff */
[----:B------:R-:W-:Y:S01]  /*2600*/  IMAD R5, R104, 0x2, R11 ;  /* 0x0000000268057824 */ /* 0x000fe200078e020b */
[----:B------:R-:W-:-:S03]  /*2610*/  LEA R12, P6, R23, R102, 0x1 ;  /* 0x00000066170c7211 */ /* 0x000fc600078c08ff */
[C---:B------:R-:W-:Y:S01]  /*2620*/  IMAD R7, R104.reuse, 0x2, R5 ;  /* 0x0000000268077824 */ /* 0x040fe200078e0205 */
[----:B------:R-:W-:Y:S02]  /*2630*/  LEA.HI.X.SX32 R13, R23, R106, 0x1, P6 ;  /* 0x0000006a170d7211 */ /* 0x000fe400030f0eff */
[----:B------:R-:W-:Y:S01]  /*2640*/  LEA R24, P6, R21, R102, 0x1 ;  /* 0x0000006615187211 */ /* 0x000fe200078c08ff */
[----:B------:R-:W2:Y:S02]  /*2650*/  FENCE.VIEW.ASYNC.S ;  /* 0x00000000000073c6 */ /* 0x000ea40000000000 */
[----:B--2---:R2:W3:Y:S02]  /*2660*/  @!UP1 SYNCS.EXCH.64 URZ, [UR15], UR4 ;  /* 0x000000040fff95b2 */ /* 0x0044e40008000100 */
[----:B---3--:R-:W-:Y:S01]  /*2670*/  BAR.SYNC.DEFER_BLOCKING 0x0 ;  /* 0x0000000000007b1d */ /* 0x008fe20000010000 */
[----:B------:R-:W-:Y:S01]  /*2680*/  IMAD R9, R104, 0x2, R7 ;  /* 0x0000000268097824 */ /* 0x000fe200078e0207 */
[----:B------:R-:W-:-:S02]  /*2690*/  LOP3.LUT R115, R3, 0x18, RZ, 0xfc, !PT ;  /* 0x0000001803737812 */ /* 0x000fc400078efcff */
[----:B------:R-:W-:Y:S01]  /*26a0*/  PRMT R10, RZ, 0x7610, R10 ;  /* 0x00007610ff0a7816 */ /* 0x000fe2000000000a */
[C---:B------:R-:W-:Y:S01]  /*26b0*/  IMAD R19, R104.reuse, 0x2, R9 ;  /* 0x0000000268137824 */ /* 0x040fe200078e0209 */
[----:B------:R-:W-:Y:S02]  /*26c0*/  LEA.HI.X.SX32 R25, R21, R106, 0x1, P6 ;  /* 0x0000006a15197211 */ /* 0x000fe400030f0eff */
[C---:B------:R-:W-:Y:S01]  /*26d0*/  LOP3.LUT R117, R3.reuse, 0x1a, RZ, 0xfc, !PT ;  /* 0x0000001a03757812 */ /* 0x040fe200078efcff */
[C---:B------:R-:W-:Y:S01]  /*26e0*/  IMAD R33, R104.reuse, 0x2, R19 ;  /* 0x0000000268217824 */ /* 0x040fe200078e0213 */
[----:B------:R-:W-:Y:S01]  /*26f0*/  LOP3.LUT R119, R3, 0x12, RZ, 0xfc, !PT ;  /* 0x0000001203777812 */ /* 0x000fe200078efcff */
[----:B--2---:R-:W2:Y:S02]  /*2700*/  LDCU UR4, c[0x0][0x3b0] ;  /* 0x00007600ff0477ac */ /* 0x004ea40008000800 */
[----:B------:R-:W-:Y:S01]  /*2710*/  IMAD R45, R104, 0x2, R33 ;  /* 0x00000002682d7824 */ /* 0x000fe200078e0221 */
[----:B------:R-:W3:Y:S01]  /*2720*/  @P3 LDG.E.U16 R14, desc[UR26][R12.64] ;  /* 0x0000001a0c0e3981 */ /* 0x000ee2000c1e1500 */
[----:B------:R-:W-:-:S03]  /*2730*/  LEA R30, P3, R5, R102, 0x1 ;  /* 0x00000066051e7211 */ /* 0x000fc600078608ff */
[----:B------:R4:W5:Y:S01]  /*2740*/  @P5 LDG.E.U16 R27, desc[UR26][R24.64] ;  /* 0x0000001a181b5981 */ /* 0x000962000c1e1500 */
[----:B------:R-:W-:Y:S02]  /*2750*/  LEA.HI.X.SX32 R31, R5, R106, 0x1, P3 ;  /* 0x0000006a051f7211 */ /* 0x000fe400018f0eff */
[-C--:B------:R-:W-:Y:S02]  /*2760*/  ISETP.LT.AND P3, PT, R115, R28.reuse, P0 ;  /* 0x0000001c7300720c */ /* 0x080fe40000761270 */
[----:B------:R-:W-:Y:S01]  /*2770*/  ISETP.LT.AND P5, PT, R117, R28, P0 ;  /* 0x0000001c7500720c */ /* 0x000fe200007a1270 */
[----:B------:R1:W3:Y:S01]  /*2780*/  @P4 LDG.E.U16 R10, desc[UR26][R30.64] ;  /* 0x0000001a1e0a4981 */ /* 0x0002e2000c1e1500 */
[-C--:B------:R-:W-:Y:S02]  /*2790*/  LEA R32, P4, R33, R102.reuse, 0x1 ;  /* 0x0000006621207211 */ /* 0x080fe400078808ff */
[----:B------:R-:W-:Y:S02]  /*27a0*/  PRMT R18, RZ, 0x7610, R18 ;  /* 0x00007610ff127816 */ /* 0x000fe40000000012 */
[----:B------:R-:W-:-:S02]  /*27b0*/  LEA R34, P6, R45, R102, 0x1 ;  /* 0x000000662d227211 */ /* 0x000fc400078c08ff */
[----:B------:R-:W-:Y:S02]  /*27c0*/  LEA.HI.X.SX32 R33, R33, R106, 0x1, P4 ;  /* 0x0000006a21217211 */ /* 0x000fe400020f0eff */
[----:B------:R-:W-:Y:S02]  /*27d0*/  LOP3.LUT R121, R3, 0xc, RZ, 0xfc, !PT ;  /* 0x0000000c03797812 */ /* 0x000fe400078efcff */
[----:B------:R-:W-:Y:S01]  /*27e0*/  ISETP.LT.AND P4, PT, R119, R28, P0 ;  /* 0x0000001c7700720c */ /* 0x000fe20000781270 */
[----:B------:R0:W3:Y:S01]  /*27f0*/  @P3 LDG.E.U16 R18, desc[UR26][R32.64] ;  /* 0x0000001a20123981 */ /* 0x0000e2000c1e1500 */
[----:B------:R-:W-:Y:S02]  /*2800*/  PRMT R16, RZ, 0x7610, R16 ;  /* 0x00007610ff107816 */ /* 0x000fe40000000010 */
[----:B------:R-:W-:Y:S02]  /*2810*/  LEA.HI.X.SX32 R35, R45, R106, 0x1, P6 ;  /* 0x0000006a2d237211 */ /* 0x000fe400030f0eff */
[----:B------:R-:W-:-:S02]  /*2820*/  ISETP.LT.AND P3, PT, R121, R28, P0 ;  /* 0x0000001c7900720c */ /* 0x000fc40000761270 */
[-C--:B----4-:R-:W-:Y:S01]  /*2830*/  LEA R24, P6, R7, R102.reuse, 0x1 ;  /* 0x0000006607187211 */ /* 0x090fe200078c08ff */
[----:B------:R4:W3:Y:S01]  /*2840*/  @P5 LDG.E.U16 R16, desc[UR26][R34.64] ;  /* 0x0000001a22105981 */ /* 0x0008e2000c1e1500 */
[----:B------:R-:W-:Y:S02]  /*2850*/  PRMT R8, RZ, 0x7610, R8 ;  /* 0x00007610ff087816 */ /* 0x000fe40000000008 */
[----:B------:R-:W-:Y:S02]  /*2860*/  LEA R12, P5, R15, R102, 0x1 ;  /* 0x000000660f0c7211 */ /* 0x000fe400078a08ff */
[-C--:B------:R-:W-:Y:S02]  /*2870*/  LEA.HI.X.SX32 R25, R7, R106.reuse, 0x1, P6 ;  /* 0x0000006a07197211 */ /* 0x080fe400030f0eff */
[----:B------:R-:W-:Y:S02]  /*2880*/  LOP3.LUT R123, R3, 0x14, RZ, 0xfc, !PT ;  /* 0x00000014037b7812 */ /* 0x000fe400078efcff */
[----:B-1----:R-:W-:Y:S01]  /*2890*/  PRMT R4, RZ, 0x7610, R4 ;  /* 0x00007610ff047816 */ /* 0x002fe20000000004 */
[----:B------:R1:W3:Y:S01]  /*28a0*/  @P4 LDG.E.U16 R8, desc[UR26][R24.64] ;  /* 0x0000001a18084981 */ /* 0x0002e2000c1e1500 */
[----:B------:R-:W-:-:S02]  /*28b0*/  LEA.HI.X.SX32 R13, R15, R106, 0x1, P5 ;  /* 0x0000006a0f0d7211 */ /* 0x000fc400028f0eff */
[----:B------:R-:W-:Y:S02]  /*28c0*/  LOP3.LUT R125, R3, 0x1c, RZ, 0xfc, !PT ;  /* 0x0000001c037d7812 */ /* 0x000fe400078efcff */
[-C--:B------:R-:W-:Y:S01]  /*28d0*/  ISETP.LT.AND P4, PT, R123, R28.reuse, P0 ;  /* 0x0000001c7b00720c */ /* 0x080fe20000781270 */
[----:B------:R-:W3:Y:S01]  /*28e0*/  @P3 LDG.E.U16 R4, desc[UR26][R12.64] ;  /* 0x0000001a0c043981 */ /* 0x000ee2000c1e1500 */
[----:B------:R-:W-:Y:S01]  /*28f0*/  IMAD R45, R104, 0x2, R45 ;  /* 0x00000002682d7824 */ /* 0x000fe200078e022d */
[----:B------:R-:W-:Y:S02]  /*2900*/  ISETP.LT.AND P5, PT, R125, R28, P0 ;  /* 0x0000001c7d00720c */ /* 0x000fe400007a1270 */
[-C--:B------:R-:W-:Y:S02]  /*2910*/  LEA R30, P3, R9, R102.reuse, 0x1 ;  /* 0x00000066091e7211 */ /* 0x080fe400078608ff */
[----:B------:R-:W-:Y:S02]  /*2920*/  PRMT R26, RZ, 0x7610, R26 ;  /* 0x00007610ff1a7816 */ /* 0x000fe4000000001a */
[----:B0-----:R-:W-:-:S02]  /*2930*/  LEA R32, P6, R45, R102, 0x1 ;  /* 0x000000662d207211 */ /* 0x001fc400078c08ff */
[-C--:B------:R-:W-:Y:S02]  /*2940*/  LEA.HI.X.SX32 R31, R9, R106.reuse, 0x1, P3 ;  /* 0x0000006a091f7211 */ /* 0x080fe400018f0eff */
[----:B------:R-:W-:Y:S02]  /*2950*/  LOP3.LUT R129, R3, 0x16, RZ, 0xfc, !PT ;  /* 0x0000001603817812 */ /* 0x000fe400078efcff */
[----:B------:R-:W-:Y:S01]  /*2960*/  PRMT R134, RZ, 0x7610, R134 ;  /* 0x00007610ff867816 */ /* 0x000fe20000000086 */
[----:B------:R-:W3:Y:S01]  /*2970*/  @P4 LDG.E.U16 R26, desc[UR26][R30.64] ;  /* 0x0000001a1e1a4981 */ /* 0x000ee2000c1e1500 */
[----:B------:R-:W-:Y:S02]  /*2980*/  LEA.HI.X.SX32 R33, R45, R106, 0x1, P6 ;  /* 0x0000006a2d217211 */ /* 0x000fe400030f0eff */
[----:B------:R-:W-:Y:S02]  /*2990*/  ISETP.LT.AND P4, PT, R129, R28, P0 ;  /* 0x0000001c8100720c */ /* 0x000fe40000781270 */
[----:B------:R-:W-:Y:S01]  /*29a0*/  LOP3.LUT R127, R3, 0xe, RZ, 0xfc, !PT ;  /* 0x0000000e037f7812 */ /* 0x000fe200078efcff */
[----:B------:R0:W3:Y:S01]  /*29b0*/  @P5 LDG.E.U16 R134, desc[UR26][R32.64] ;  /* 0x0000001a20865981 */ /* 0x0000e2000c1e1500 */
[----:B----4-:R-:W-:-:S02]  /*29c0*/  LEA R34, P5, R19, R102, 0x1 ;  /* 0x0000006613227211 */ /* 0x010fc400078a08ff */
[----:B-1----:R-:W-:Y:S02]  /*29d0*/  PRMT R24, RZ, 0x7610, R24 ;  /* 0x00007610ff187816 */ /* 0x002fe40000000018 */
[----:B------:R-:W-:Y:S02]  /*29e0*/  LOP3.LUT R110, R68, 0x1f, RZ, 0xc0, !PT ;  /* 0x0000001f446e7812 */ /* 0x000fe400078ec0ff */
[----:B------:R-:W-:Y:S02]  /*29f0*/  ISETP.LT.AND P3, PT, R127, R28, P0 ;  /* 0x0000001c7f00720c */ /* 0x000fe40000761270 */
[----:B------:R-:W-:Y:S02]  /*2a00*/  LEA.HI.X.SX32 R35, R19, R106, 0x1, P5 ;  /* 0x0000006a13237211 */ /* 0x000fe400028f0eff */
[-C--:B0-----:R-:W-:Y:S01]  /*2a10*/  LEA R32, P5, R41, R102.reuse, 0x1 ;  /* 0x0000006629207211 */ /* 0x081fe200078a08ff */
[----:B------:R-:W-:Y:S01]  /*2a20*/  IMAD R101, R110, R105, RZ ;  /* 0x000000696e657224 */ /* 0x000fe200078e02ff */
[----:B------:R-:W-:Y:S01]  /*2a30*/  LEA R12, P6, R11, R102, 0x1 ;  /* 0x000000660b0c7211 */ /* 0x000fe200078c08ff */
[----:B------:R0:W4:Y:S01]  /*2a40*/  @P4 LDG.E.U16 R24, desc[UR26][R34.64] ;  /* 0x0000001a22184981 */ /* 0x000122000c1e1500 */
[----:B------:R-:W-:-:S02]  /*2a50*/  LEA.HI.X.SX32 R33, R41, R106, 0x1, P5 ;  /* 0x0000006a29217211 */ /* 0x000fc400028f0eff */
[----:B------:R-:W-:Y:S02]  /*2a60*/  PRMT R22, RZ, 0x7610, R22 ;  /* 0x00007610ff167816 */ /* 0x000fe40000000016 */
[----:B------:R-:W-:Y:S01]  /*2a70*/  LOP3.LUT R131, R3, 0x2, RZ, 0xfc, !PT ;  /* 0x0000000203837812 */ /* 0x000fe200078efcff */
[----:B------:R-:W-:Y:S01]  /*2a80*/  IMAD R45, R104, 0x2, R45 ;  /* 0x00000002682d7824 */ /* 0x000fe200078e022d */
[----:B------:R-:W-:Y:S02]  /*2a90*/  LEA.HI.X.SX32 R13, R11, R106, 0x1, P6 ;  /* 0x0000006a0b0d7211 */ /* 0x000fe400030f0eff */
[----:B0-----:R-:W-:Y:S02]  /*2aa0*/  LEA R34, P5, R43, R102, 0x1 ;  /* 0x000000662b227211 */ /* 0x001fe400078a08ff */
[----:B------:R-:W-:Y:S01]  /*2ab0*/  LEA R100, P4, R101, UR10, 0x1 ;  /* 0x0000000a65647c11 */ /* 0x000fe2000f8808ff */
[----:B------:R0:W3:Y:S01]  /*2ac0*/  @P3 LDG.E.U16 R22, desc[UR26][R12.64] ;  /* 0x0000001a0c163981 */ /* 0x0000e2000c1e1500 */
[----:B------:R-:W-:-:S02]  /*2ad0*/  LOP3.LUT R133, R3, 0x4, RZ, 0xfc, !PT ;  /* 0x0000000403857812 */ /* 0x000fc400078efcff */
[----:B------:R-:W-:Y:S02]  /*2ae0*/  LEA.HI.X.SX32 R35, R43, R106, 0x1, P5 ;  /* 0x0000006a2b237211 */ /* 0x000fe400028f0eff */
[----:B------:R-:W-:Y:S01]  /*2af0*/  ISETP.LT.AND P5, PT, R131, R28, P0 ;  /* 0x0000001c8300720c */ /* 0x000fe200007a1270 */
[----:B--2---:R-:W-:Y:S01]  /*2b00*/  IMAD R38, R47, UR4, RZ ;  /* 0x000000042f267c24 */ /* 0x004fe2000f8e02ff */
[----:B------:R-:W-:Y:S02]  /*2b10*/  LEA.HI.X.SX32 R101, R101, UR11, 0x1, P4 ;  /* 0x0000000b65657c11 */ /* 0x000fe4000a0f0eff */
[-C--:B------:R-:W-:Y:S02]  /*2b20*/  LEA R30, P3, R39, R102.reuse, 0x1 ;  /* 0x00000066271e7211 */ /* 0x080fe400078608ff */
[----:B0-----:R-:W-:Y:S02]  /*2b30*/  LEA R12, P6, R45, R102, 0x1 ;  /* 0x000000662d0c7211 */ /* 0x001fe400078c08ff */
[----:B------:R-:W-:-:S02]  /*2b40*/  ISETP.LT.AND P4, PT, R133, R28, P0 ;  /* 0x0000001c8500720c */ /* 0x000fc40000781270 */
[----:B------:R-:W-:Y:S02]  /*2b50*/  PRMT R25, RZ, 0x7610, R25 ;  /* 0x00007610ff197816 */ /* 0x000fe40000000019 */
[-C--:B------:R-:W-:Y:S01]  /*2b60*/  LEA.HI.X.SX32 R31, R39, R106.reuse, 0x1, P3 ;  /* 0x0000006a271f7211 */ /* 0x080fe200018f0eff */
[----:B------:R-:W-:Y:S01]  /*2b70*/  IMAD R39, R49, UR4, RZ ;  /* 0x0000000431277c24 */ /* 0x000fe2000f8e02ff */
[----:B------:R-:W-:Y:S01]  /*2b80*/  LEA.HI.X.SX32 R13, R45, R106, 0x1, P6 ;  /* 0x0000006a2d0d7211 */ /* 0x000fe200030f0eff */
[----:B------:R-:W-:Y:S01]  /*2b90*/  IMAD R41, R51, UR4, RZ ;  /* 0x0000000433297c24 */ /* 0x000fe2000f8e02ff */
[CC--:B------:R-:W-:Y:S01]  /*2ba0*/  LEA R36, P6, R38.reuse, R100.reuse, 0x1 ;  /* 0x0000006426247211 */ /* 0x0c0fe200078c08ff */
[----:B------:R-:W-:Y:S01]  /*2bb0*/  IMAD R103, R37, UR4, RZ ;  /* 0x0000000425677c24 */ /* 0x000fe2000f8e02ff */
[----:B------:R-:W-:Y:S01]  /*2bc0*/  PRMT R136, RZ, 0x7610, R136 ;  /* 0x00007610ff887816 */ /* 0x000fe20000000088 */
[----:B------:R-:W-:Y:S01]  /*2bd0*/  IMAD R43, R53, UR4, RZ ;  /* 0x00000004352b7c24 */ /* 0x000fe2000f8e02ff */
[-C--:B------:R-:W-:Y:S01]  /*2be0*/  LEA.HI.X.SX32 R37, R38, R101.reuse, 0x1, P6 ;  /* 0x0000006526257211 */ /* 0x080fe200030f0eff */
[----:B------:R-:W-:Y:S01]  /*2bf0*/  IMAD R45, R55, UR4, RZ ;  /* 0x00000004372d7c24 */ /* 0x000fe2000f8e02ff */
[----:B------:R-:W2:Y:S01]  /*2c00*/  @P5 LDG.E.U16 R25, desc[UR26][R32.64] ;  /* 0x0000001a20195981 */ /* 0x000ea2000c1e1500 */
[-C--:B------:R-:W-:Y:S01]  /*2c10*/  LEA R38, P6, R39, R100.reuse, 0x1 ;  /* 0x0000006427267211 */ /* 0x080fe200078c08ff */
[----:B------:R-:W-:Y:S01]  /*2c20*/  IMAD R47, R57, UR4, RZ ;  /* 0x00000004392f7c24 */ /* 0x000fe2000f8e02ff */
[----:B------:R-:W-:Y:S01]  /*2c30*/  LEA R40, P5, R41, R100, 0x1 ;  /* 0x0000006429287211 */ /* 0x000fe200078a08ff */
[----:B------:R-:W2:Y:S01]  /*2c40*/  @P4 LDG.E.U16 R136, desc[UR26][R34.64] ;  /* 0x0000001a22884981 */ /* 0x000ea2000c1e1500 */
[----:B------:R-:W-:Y:S01]  /*2c50*/  ISETP.LT.AND P3, PT, R3, R28, P0 ;  /* 0x0000001c0300720c */ /* 0x000fe20000761270 */
[----:B------:R-:W-:Y:S01]  /*2c60*/  IMAD R49, R58, UR4, RZ ;  /* 0x000000043a317c24 */ /* 0x000fe2000f8e02ff */
[-C--:B------:R-:W-:Y:S01]  /*2c70*/  LEA R42, P4, R43, R100.reuse, 0x1 ;  /* 0x000000642b2a7211 */ /* 0x080fe200078808ff */
[----:B------:R-:W-:Y:S01]  /*2c80*/  IMAD R51, R59, UR4, RZ ;  /* 0x000000043b337c24 */ /* 0x000fe2000f8e02ff */
[----:B------:R-:W-:Y:S01]  /*2c90*/  LEA.HI.X.SX32 R39, R39, R101, 0x1, P6 ;  /* 0x0000006527277211 */ /* 0x000fe200030f0eff */
[----:B------:R-:W-:Y:S01]  /*2ca0*/  IMAD R53, R60, UR4, RZ ;  /* 0x000000043c357c24 */ /* 0x000fe2000f8e02ff */
[----:B------:R-:W-:-:S02]  /*2cb0*/  LEA R44, P6, R45, R100, 0x1 ;  /* 0x000000642d2c7211 */ /* 0x000fc400078c08ff */
[-C--:B------:R-:W-:Y:S02]  /*2cc0*/  LEA.HI.X.SX32 R41, R41, R101.reuse, 0x1, P5 ;  /* 0x0000006529297211 */ /* 0x080fe400028f0eff */
[-C--:B------:R-:W-:Y:S01]  /*2cd0*/  LEA R46, P5, R47, R100.reuse, 0x1 ;  /* 0x000000642f2e7211 */ /* 0x080fe200078a08ff */
[----:B------:R-:W-:Y:S01]  /*2ce0*/  IMAD R55, R61, UR4, RZ ;  /* 0x000000043d377c24 */ /* 0x000fe2000f8e02ff */
[-C--:B------:R-:W-:Y:S01]  /*2cf0*/  LEA.HI.X.SX32 R43, R43, R101.reuse, 0x1, P4 ;  /* 0x000000652b2b7211 */ /* 0x080fe200020f0eff */
[----:B------:R-:W-:Y:S01]  /*2d00*/  IMAD R57, R62, UR4, RZ ;  /* 0x000000043e397c24 */ /* 0x000fe2000f8e02ff */
[----:B------:R-:W-:Y:S02]  /*2d10*/  LEA R48, P4, R49, R100, 0x1 ;  /* 0x0000006431307211 */ /* 0x000fe400078808ff */
[----:B------:R-:W-:Y:S01]  /*2d20*/  LEA.HI.X.SX32 R45, R45, R101, 0x1, P6 ;  /* 0x000000652d2d7211 */ /* 0x000fe200030f0eff */
[----:B------:R-:W-:Y:S01]  /*2d30*/  IMAD R59, R63, UR4, RZ ;  /* 0x000000043f3b7c24 */ /* 0x000fe2000f8e02ff */
[----:B------:R-:W-:-:S02]  /*2d40*/  PRMT R156, RZ, 0x7610, R156 ;  /* 0x00007610ff9c7816 */ /* 0x000fc4000000009c */
[-C--:B------:R-:W-:Y:S02]  /*2d50*/  LEA R50, P6, R51, R100.reuse, 0x1 ;  /* 0x0000006433327211 */ /* 0x080fe400078c08ff */
[-C--:B------:R-:W-:Y:S02]  /*2d60*/  LEA.HI.X.SX32 R47, R47, R101.reuse, 0x1, P5 ;  /* 0x000000652f2f7211 */ /* 0x080fe400028f0eff */
[-C--:B------:R-:W-:Y:S01]  /*2d70*/  LEA R52, P5, R53, R100.reuse, 0x1 ;  /* 0x0000006435347211 */ /* 0x080fe200078a08ff */
[----:B------:R-:W-:Y:S01]  /*2d80*/  IMAD R61, R64, UR4, RZ ;  /* 0x00000004403d7c24 */ /* 0x000fe2000f8e02ff */
[-C--:B------:R-:W-:Y:S01]  /*2d90*/  LEA.HI.X.SX32 R49, R49, R101.reuse, 0x1, P4 ;  /* 0x0000006531317211 */ /* 0x080fe200020f0eff */
[----:B------:R-:W-:Y:S01]  /*2da0*/  IMAD R63, R65, UR4, RZ ;  /* 0x00000004413f7c24 */ /* 0x000fe2000f8e02ff */
[-C--:B------:R-:W-:Y:S01]  /*2db0*/  LEA R54, P4, R55, R100.reuse, 0x1 ;  /* 0x0000006437367211 */ /* 0x080fe200078808ff */
[----:B------:R-:W2:Y:S01]  /*2dc0*/  @P3 LDG.E.U16 R156, desc[UR26][R30.64] ;  /* 0x0000001a1e9c3981 */ /* 0x000ea2000c1e1500 */
        /* <DEDUP_REMOVED lines=8> */
[-C--:B------:R-:W-:Y:S02]  /*2e50*/  LEA R60, P4, R61, R100.reuse, 0x1 ;  /* 0x000000643d3c7211 */ /* 0x080fe400078808ff */
        /* <DEDUP_REMOVED lines=17> */
[----:B------:R-:W-:Y:S02]  /*2f70*/  LOP3.LUT R135, R3, 0x1e, RZ, 0xfc, !PT ;  /* 0x0000001e03877812 */ /* 0x000fe400078efcff */
[-C--:B------:R-:W-:Y:S02]  /*2f80*/  LEA R74, P4, R75, R100.reuse, 0x1 ;  /* 0x000000644b4a7211 */ /* 0x080fe400078808ff */
[----:B------:R-:W-:Y:S01]  /*2f90*/  LEA.HI.X.SX32 R71, R71, R101, 0x1, P6 ;  /* 0x0000006547477211 */ /* 0x000fe200030f0eff */
[----:B------:R-:W-:Y:S01]  /*2fa0*/  IMAD R85, R85, UR4, RZ ;  /* 0x0000000455557c24 */ /* 0x000fe2000f8e02ff */
[----:B------:R-:W-:-:S02]  /*2fb0*/  LEA R76, P6, R77, R100, 0x1 ;  /* 0x000000644d4c7211 */ /* 0x000fc400078c08ff */
[-C--:B------:R-:W-:Y:S02]  /*2fc0*/  LEA.HI.X.SX32 R73, R73, R101.reuse, 0x1, P5 ;  /* 0x0000006549497211 */ /* 0x080fe400028f0eff */
[----:B------:R-:W-:Y:S01]  /*2fd0*/  LEA R78, P5, R79, R100, 0x1 ;  /* 0x000000644f4e7211 */ /* 0x000fe200078a08ff */
[----:B------:R-:W-:Y:S01]  /*2fe0*/  IMAD R87, R87, UR4, RZ ;  /* 0x0000000457577c24 */ /* 0x000fe2000f8e02ff */
[----:B------:R-:W-:Y:S02]  /*2ff0*/  ISETP.LT.AND P3, PT, R135, R28, P0 ;  /* 0x0000001c8700720c */ /* 0x000fe40000761270 */
        /* <DEDUP_REMOVED lines=16> */
[----:B------:R-:W-:Y:S02]  /*3100*/  PRMT R138, RZ, 0x7610, R138 ;  /* 0x00007610ff8a7816 */ /* 0x000fe4000000008a */
[-C--:B------:R-:W-:Y:S01]  /*3110*/  LEA R90, P5, R91, R100.reuse, 0x1 ;  /* 0x000000645b5a7211 */ /* 0x080fe200078a08ff */
[----:B------:R-:W-:Y:S01]  /*3120*/  IMAD R99, R99, UR4, RZ ;  /* 0x0000000463637c24 */ /* 0x000fe2000f8e02ff */
[----:B------:R-:W-:Y:S02]  /*3130*/  LEA.HI.X.SX32 R87, R87, R101, 0x1, P4 ;  /* 0x0000006557577211 */ /* 0x000fe400020f0eff */
[----:B------:R-:W-:Y:S01]  /*3140*/  LOP3.LUT R137, R3, 0x6, RZ, 0xfc, !PT ;  /* 0x0000000603897812 */ /* 0x000fe200078efcff */
[----:B------:R0:W4:Y:S01]  /*3150*/  @P3 LDG.E.U16 R138, desc[UR26][R12.64] ;  /* 0x0000001a0c8a3981 */ /* 0x000122000c1e1500 */
[----:B------:R-:W-:-:S02]  /*3160*/  LEA R92, P4, R93, R100, 0x1 ;  /* 0x000000645d5c7211 */ /* 0x000fc400078808ff */
[-C--:B------:R-:W-:Y:S02]  /*3170*/  LEA.HI.X.SX32 R89, R89, R101.reuse, 0x1, P6 ;  /* 0x0000006559597211 */ /* 0x080fe400030f0eff */
[-C--:B------:R-:W-:Y:S02]  /*3180*/  LEA R94, P6, R95, R100.reuse, 0x1 ;  /* 0x000000645f5e7211 */ /* 0x080fe400078c08ff */
[-C--:B------:R-:W-:Y:S02]  /*3190*/  LEA.HI.X.SX32 R91, R91, R101.reuse, 0x1, P5 ;  /* 0x000000655b5b7211 */ /* 0x080fe400028f0eff */
[----:B------:R-:W-:Y:S02]  /*31a0*/  LEA R96, P5, R97, R100, 0x1 ;  /* 0x0000006461607211 */ /* 0x000fe400078a08ff */
[----:B------:R-:W-:Y:S02]  /*31b0*/  ISETP.LT.AND P3, PT, R137, R28, P0 ;  /* 0x0000001c8900720c */ /* 0x000fe40000761270 */
[----:B------:R-:W-:-:S02]  /*31c0*/  LEA.HI.X.SX32 R93, R93, R101, 0x1, P4 ;  /* 0x000000655d5d7211 */ /* 0x000fc400020f0eff */
[----:B------:R-:W-:Y:S02]  /*31d0*/  ISETP.LT.AND P0, PT, R110, R28, P0 ;  /* 0x0000001c6e00720c */ /* 0x000fe40000701270 */
[-C--:B------:R-:W-:Y:S02]  /*31e0*/  LEA R98, P4, R99, R100.reuse, 0x1 ;  /* 0x0000006463627211 */ /* 0x080fe400078808ff */
[-C--:B------:R-:W-:Y:S02]  /*31f0*/  LEA.HI.X.SX32 R95, R95, R101.reuse, 0x1, P6 ;  /* 0x000000655f5f7211 */ /* 0x080fe400030f0eff */
[----:B------:R-:W-:Y:S02]  /*3200*/  LEA R100, P6, R103, R100, 0x1 ;  /* 0x0000006467647211 */ /* 0x000fe400078c08ff */
[----:B------:R-:W-:Y:S02]  /*3210*/  LEA.HI.X.SX32 R97, R97, R101, 0x1, P5 ;  /* 0x0000006561617211 */ /* 0x000fe400028f0eff */
[----:B------:R-:W-:-:S02]  /*3220*/  LEA R102, P5, R17, R102, 0x1 ;  /* 0x0000006611667211 */ /* 0x000fc400078a08ff */
[-C--:B------:R-:W-:Y:S02]  /*3230*/  LEA.HI.X.SX32 R99, R99, R101.reuse, 0x1, P4 ;  /* 0x0000006563637211 */ /* 0x080fe400020f0eff */
[----:B------:R-:W-:Y:S02]  /*3240*/  LEA.HI.X.SX32 R101, R103, R101, 0x1, P6 ;  /* 0x0000006567657211 */ /* 0x000fe400030f0eff */
[----:B------:R-:W-:Y:S02]  /*3250*/  PRMT R140, RZ, 0x7610, R140 ;  /* 0x00007610ff8c7816 */ /* 0x000fe4000000008c */
[----:B------:R-:W-:Y:S02]  /*3260*/  LEA.HI.X.SX32 R103, R17, R106, 0x1, P5 ;  /* 0x0000006a11677211 */ /* 0x000fe400028f0eff */
[----:B------:R-:W-:Y:S02]  /*3270*/  PRMT R142, RZ, 0x7610, R142 ;  /* 0x00007610ff8e7816 */ /* 0x000fe4000000008e */
[----:B------:R-:W-:Y:S01]  /*3280*/  PRMT R144, RZ, 0x7610, R144 ;  /* 0x00007610ff907816 */ /* 0x000fe20000000090 */
[----:B------:R-:W4:Y:S01]  /*3290*/  @P3 LDG.E.U16 R140, desc[UR26][R102.64] ;  /* 0x0000001a668c3981 */ /* 0x000f22000c1e1500 */
[----:B------:R-:W-:-:S02]  /*32a0*/  PRMT R146, RZ, 0x7610, R146 ;  /* 0x00007610ff927816 */ /* 0x000fc40000000092 */
[----:B------:R-:W-:Y:S01]  /*32b0*/  PRMT R148, RZ, 0x7610, R148 ;  /* 0x00007610ff947816 */ /* 0x000fe20000000094 */
[----:B------:R-:W4:Y:S01]  /*32c0*/  @P0 LDG.E.U16 R142, desc[UR26][R36.64] ;  /* 0x0000001a248e0981 */ /* 0x000f22000c1e1500 */
[----:B------:R-:W-:Y:S02]  /*32d0*/  PRMT R150, RZ, 0x7610, R150 ;  /* 0x00007610ff967816 */ /* 0x000fe40000000096 */
[----:B------:R-:W-:Y:S01]  /*32e0*/  PRMT R152, RZ, 0x7610, R152 ;  /* 0x00007610ff987816 */ /* 0x000fe20000000098 */
[----:B------:R-:W4:Y:S01]  /*32f0*/  @P0 LDG.E.U16 R144, desc[UR26][R40.64] ;  /* 0x0000001a28900981 */ /* 0x000f22000c1e1500 */
        /* <DEDUP_REMOVED lines=38> */
[----:B------:R-:W4:Y:S04]  /*3560*/  @P0 LDG.E.U16 R126, desc[UR26][R94.64] ;  /* 0x0000001a5e7e0981 */ /* 0x000f28000c1e1500 */
        /* <DEDUP_REMOVED lines=16> */
[----:B------:R-:W4:Y:S01]  /*3670*/  @P0 LDG.E.U16 R132, desc[UR26][R100.64] ;  /* 0x0000001a64840981 */ /* 0x000f22000c1e1500 */
[----:B------:R-:W-:Y:S01]  /*3680*/  SHF.R.S32.HI R107, RZ, 0x6, R68 ;  /* 0x00000006ff6b7819 */ /* 0x000fe20000011444 */
[----:B------:R-:W-:-:S04]  /*3690*/  @!UP0 UIADD3 UR4, UPT, UPT, -UR6, 0x100000, URZ ;  /* 0x0010000006048890 */ /* 0x000fc8000fffe1ff */
[----:B------:R-:W-:Y:S02]  /*36a0*/  @!UP0 USHF.L.U32 UR5, UR4, 0xb, URZ ;  /* 0x0000000b04058899 */ /* 0x000fe400080006ff */
[----:B------:R-:W-:Y:S01]  /*36b0*/  @!UP0 USHF.L.U32 UR4, UR4, 0x1, URZ ;  /* 0x0000000104048899 */ /* 0x000fe200080006ff */
[----:B------:R-:W-:Y:S01]  /*36c0*/  IMAD.SHL.U32 R6, R6, 0x2, RZ ;  /* 0x0000000206067824 */ /* 0x000fe200078e00ff */
[----:B------:R-:W-:Y:S01]  /*36d0*/  SGXT R107, R107, 0x1 ;  /* 0x000000016b6b781a */ /* 0x000fe20000000200 */
[----:B------:R-:W-:-:S03]  /*36e0*/  VOTEU.ALL UP0, P2 ;  /* 0x0000000000ff7886 */ /* 0x000fc60001000000 */
[----:B------:R-:W-:Y:S02]  /*36f0*/  LOP3.LUT R107, R6, 0x90, R107, 0x78, !PT ;  /* 0x00000090066b7812 */ /* 0x000fe400078e786b */
[----:B------:R-:W-:Y:S02]  /*3700*/  SHF.R.S32.HI R6, RZ, 0x1f, R29 ;  /* 0x0000001fff067819 */ /* 0x000fe4000001141d */
[----:B------:R-:W-:Y:S02]  /*3710*/  LOP3.LUT R106, R107, 0x20, RZ, 0x3c, !PT ;  /* 0x000000206b6a7812 */ /* 0x000fe400078e3cff */
[----:B------:R1:W0:Y:S01]  /*3720*/  @!UP0 SYNCS.EXCH.64 URZ, [UR13+0x6008], UR4 ;  /* 0x006008040dff85b2 */ /* 0x0002220008000100 */
[----:B---3--:R3:W-:Y:S01]  /*3730*/  STS.U16 [R107+UR13+0x4800], R10 ;  /* 0x0048000a6b007988 */ /* 0x0087e2000800040d */
[----:B------:R-:W-:-:S03]  /*3740*/  SHF.L.U64.HI R17, R29, 0x1, R6 ;  /* 0x000000011d117819 */ /* 0x000fc60000010206 */
[----:B------:R1:W-:Y:S01]  /*3750*/  STS.U16 [R107+UR13+0x4c00], R18 ;  /* 0x004c00126b007988 */ /* 0x0003e2000800040d */
[----:B------:R-:W-:Y:S02]  /*3760*/  ISETP.NE.U32.AND P0, PT, R69, RZ, PT ;  /* 0x000000ff4500720c */ /* 0x000fe40003f05070 */
[----:B---3--:R-:W-:Y:S01]  /*3770*/  SHF.R.S32.HI R10, RZ, 0x1f, R23 ;  /* 0x0000001fff0a7819 */ /* 0x008fe20000011417 */
[----:B------:R3:W-:Y:S01]  /*3780*/  STS.U16 [R107+UR13+0x4400], R14 ;  /* 0x0044000e6b007988 */ /* 0x0007e2000800040d */
[----:B-1----:R-:W-:Y:S02]  /*3790*/  LEA R18, P3, R23, R20, 0x1 ;  /* 0x0000001417127211 */ /* 0x002fe400078608ff */
[----:B------:R-:W-:Y:S02]  /*37a0*/  LOP3.LUT R69, R107, 0x40, RZ, 0x3c, !PT ;  /* 0x000000406b457812 */ /* 0x000fe400078e3cff */
[----:B------:R-:W-:Y:S02]  /*37b0*/  LEA.HI.X R10, R23, R17, R10, 0x1, P3 ;  /* 0x00000011170a7211 */ /* 0x000fe400018f0c0a */
[----:B------:R-:W-:-:S02]  /*37c0*/  SHF.R.S32.HI R6, RZ, 0x1f, R15 ;  /* 0x0000001fff067819 */ /* 0x000fc4000001140f */
[----:B---3--:R-:W-:-:S04]  /*37d0*/  LEA R14, P4, R15, R20, 0x1 ;  /* 0x000000140f0e7211 */ /* 0x008fc800078808ff */
[----:B------:R-:W-:Y:S02]  /*37e0*/  LEA.HI.X R6, R15, R17, R6, 0x1, P4 ;  /* 0x000000110f067211 */ /* 0x000fe400020f0c06 */
[-C--:B------:R-:W-:Y:S01]  /*37f0*/  LEA R15, P4, R5, R20.reuse, 0x1 ;  /* 0x00000014050f7211 */ /* 0x080fe200078808ff */
[----:B--2---:R-:W-:Y:S04]  /*3800*/  STS.U16 [R107+UR13+0x4000], R156 ;  /* 0x0040009c6b007988 */ /* 0x004fe8000800040d */
[----:B------:R1:W-:Y:S04]  /*3810*/  STS.U16 [R106+UR13+0x4d00], R16 ;  /* 0x004d00106a007988 */ /* 0x0003e8000800040d */
[----:B------:R2:W-:Y:S01]  /*3820*/  STS.U16 [R106+UR13+0x4900], R8 ;  /* 0x004900086a007988 */ /* 0x0005e2000800040d */
[----:B-1----:R-:W-:-:S03]  /*3830*/  LEA R16, P3, R21, R20, 0x1 ;  /* 0x0000001415107211 */ /* 0x002fc600078608ff */
[----:B-----5:R-:W-:Y:S01]  /*3840*/  STS.U16 [R106+UR13+0x4500], R27 ;  /* 0x0045001b6a007988 */ /* 0x020fe2000800040d */
[----:B--2---:R-:W-:-:S03]  /*3850*/  SHF.R.S32.HI R8, RZ, 0x1f, R21 ;  /* 0x0000001fff087819 */ /* 0x004fc60000011415 */
[----:B------:R-:W-:Y:S01]  /*3860*/  STS.U16 [R106+UR13+0x4100], R25 ;  /* 0x004100196a007988 */ /* 0x000fe2000800040d */
[----:B------:R-:W-:-:S03]  /*3870*/  LEA.HI.X R8, R21, R17, R8, 0x1, P3 ;  /* 0x0000001115087211 */ /* 0x000fc600018f0c08 */
[----:B------:R1:W-:Y:S01]  /*3880*/  STS.U16 [R69+UR13+0x4600], R4 ;  /* 0x0046000445007988 */ /* 0x0003e2000800040d */
[----:B0-----:R-:W-:-:S03]  /*3890*/  LEA R12, P3, R11, R20, 0x1 ;  /* 0x000000140b0c7211 */ /* 0x001fc600078608ff */
[----:B------:R0:W-:Y:S01]  /*38a0*/  STS.U16 [R69+UR13+0x4a00], R26 ;  /* 0x004a001a45007988 */ /* 0x0001e2000800040d */
[----:B-1----:R-:W-:Y:S02]  /*38b0*/  SHF.R.S32.HI R4, RZ, 0x1f, R11 ;  /* 0x0000001fff047819 */ /* 0x002fe4000001140b */
[----:B0-----:R-:W-:Y:S02]  /*38c0*/  SHF.R.S32.HI R26, RZ, 0x1f, R5 ;  /* 0x0000001fff1a7819 */ /* 0x001fe40000011405 */
[-C--:B------:R-:W-:Y:S02]  /*38d0*/  LEA.HI.X R4, R11, R17.reuse, R4, 0x1, P3 ;  /* 0x000000110b047211 */ /* 0x080fe400018f0c04 */
[-C--:B------:R-:W-:Y:S02]  /*38e0*/  LEA.HI.X R5, R5, R17.reuse, R26, 0x1, P4 ;  /* 0x0000001105057211 */ /* 0x080fe400020f0c1a */
[----:B------:R-:W-:Y:S02]  /*38f0*/  SHF.R.S32.HI R26, RZ, 0x1f, R7 ;  /* 0x0000001fff1a7819 */ /* 0x000fe40000011407 */
[C---:B------:R-:W-:Y:S01]  /*3900*/  LEA R13, P3, R7.reuse, R20, 0x1 ;  /* 0x00000014070d7211 */ /* 0x040fe200078608ff */
[----:B------:R0:W-:Y:S03]  /*3910*/  STS.U16 [R69+UR13+0x4e00], R134 ;  /* 0x004e008645007988 */ /* 0x0001e6000800040d */
[----:B------:R-:W-:-:S02]  /*3920*/  LEA.HI.X R7, R7, R17, R26, 0x1, P3 ;  /* 0x0000001107077211 */ /* 0x000fc400018f0c1a */
[----:B------:R-:W-:Y:S01]  /*3930*/  LEA R11, P3, R9, R20, 0x1 ;  /* 0x00000014090b7211 */ /* 0x000fe200078608ff */
[----:B------:R1:W-:Y:S01]  /*3940*/  STS.U16 [R69+UR13+0x4200], R136 ;  /* 0x0042008845007988 */ /* 0x0003e2000800040d */
[----:B0-----:R-:W-:-:S04]  /*3950*/  SHF.R.S32.HI R134, RZ, 0x1f, R9 ;  /* 0x0000001fff867819 */ /* 0x001fc80000011409 */
[-C--:B------:R-:W-:Y:S02]  /*3960*/  LEA.HI.X R134, R9, R17.reuse, R134, 0x1, P3 ;  /* 0x0000001109867211 */ /* 0x080fe400018f0c86 */
[----:B-1----:R-:W-:Y:S02]  /*3970*/  SHF.R.S32.HI R136, RZ, 0x1f, R19 ;  /* 0x0000001fff887819 */ /* 0x002fe40000011413 */
[----:B------:R-:W-:Y:S01]  /*3980*/  LEA R9, P3, R19, R20, 0x1 ;  /* 0x0000001413097211 */ /* 0x000fe200078608ff */
[-C--:B------:R-:W-:Y:S01]  /*3990*/  IMAD R156, R117, R104.reuse, RZ ;  /* 0x00000068759c7224 */ /* 0x080fe200078e02ff */
[----:B------:R-:W-:Y:S02]  /*39a0*/  LOP3.LUT R29, R107, 0x60, RZ, 0x3c, !PT ;  /* 0x000000606b1d7812 */ /* 0x000fe400078e3cff */
[----:B------:R-:W-:Y:S01]  /*39b0*/  LEA.HI.X R136, R19, R17, R136, 0x1, P3 ;  /* 0x0000001113887211 */ /* 0x000fe200018f0c88 */
[----:B------:R-:W-:Y:S02]  /*39c0*/  IMAD R19, R115, R104, RZ ;  /* 0x0000006873137224 */ /* 0x000fe400078e02ff */
[----:B------:R0:W-:Y:S01]  /*39d0*/  STS.U16 [R29+UR13+0x4700], R22 ;  /* 0x004700161d007988 */ /* 0x0001e2000800040d */
[----:B------:R-:W-:-:S02]  /*39e0*/  IMAD.SHL.U32 R25, R156, 0x2, RZ ;  /* 0x000000029c197824 */ /* 0x000fc400078e00ff */
[----:B------:R-:W-:Y:S02]  /*39f0*/  IMAD.SHL.U32 R27, R19, 0x2, RZ ;  /* 0x00000002131b7824 */ /* 0x000fe400078e00ff */
[----:B------:R-:W-:Y:S01]  /*3a00*/  IMAD R21, R125, R104, RZ ;  /* 0x000000687d157224 */ /* 0x000fe200078e02ff */
[----:B----4-:R1:W-:Y:S01]  /*3a10*/  STS.U16 [R29+UR13+0x4b00], R24 ;  /* 0x004b00181d007988 */ /* 0x0103e2000800040d */
[----:B------:R-:W-:-:S04]  /*3a20*/  IMAD.HI R156, R156, 0x2, RZ ;  /* 0x000000029c9c7827 */ /* 0x000fc800078e02ff */
[----:B0-----:R-:W-:Y:S01]  /*3a30*/  IMAD.HI R22, R19, 0x2, RZ ;  /* 0x0000000213167827 */ /* 0x001fe200078e02ff */
[----:B------:R-:W-:-:S03]  /*3a40*/  IADD3 R26, P5, P6, R27, UR8, R20 ;  /* 0x000000081b1a7c10 */ /* 0x000fc6000febe014 */
[----:B------:R-:W-:Y:S01]  /*3a50*/  IMAD R19, R135, R104, RZ ;  /* 0x0000006887137224 */ /* 0x000fe200078e02ff */
[--C-:B-1----:R-:W-:Y:S01]  /*3a60*/  IADD3 R24, P3, P4, R25, UR8, R20.reuse ;  /* 0x0000000819187c10 */ /* 0x102fe2000fc7e014 */
[----:B------:R-:W-:Y:S02]  /*3a70*/  IMAD.SHL.U32 R23, R21, 0x2, RZ ;  /* 0x0000000215177824 */ /* 0x000fe400078e00ff */
[----:B------:R-:W-:Y:S01]  /*3a80*/  IMAD.SHL.U32 R158, R19, 0x2, RZ ;  /* 0x00000002139e7824 */ /* 0x000fe200078e00ff */
[--C-:B------:R-:W-:Y:S02]  /*3a90*/  IADD3.X R27, PT, PT, R22, UR9, R17.reuse, P5, P6 ;  /* 0x00000009161b7c10 */ /* 0x100fe4000afec411 */
[--C-:B------:R-:W-:Y:S01]  /*3aa0*/  IADD3.X R25, PT, PT, R156, UR9, R17.reuse, P3, P4 ;  /* 0x000000099c197c10 */ /* 0x100fe20009fe8411 */
[----:B------:R-:W-:Y:S01]  /*3ab0*/  IMAD.HI R156, R21, 0x2, RZ ;  /* 0x00000002159c7827 */ /* 0x000fe200078e02ff */
[--C-:B------:R-:W-:Y:S02]  /*3ac0*/  IADD3 R22, P5, P6, R23, UR8, R20.reuse ;  /* 0x0000000817167c10 */ /* 0x100fe4000febe014 */
[----:B------:R-:W-:Y:S01]  /*3ad0*/  IADD3 R20, P3, P4, R158, UR8, R20 ;  /* 0x000000089e147c10 */ /* 0x000fe2000fc7e014 */
[----:B------:R-:W-:Y:S01]  /*3ae0*/  IMAD.HI R158, R19, 0x2, RZ ;  /* 0x00000002139e7827 */ /* 0x000fe200078e02ff */
[----:B------:R-:W-:Y:S01]  /*3af0*/  STS.U16 [R29+UR13+0x4f00], R138 ;  /* 0x004f008a1d007988 */ /* 0x000fe2000800040d */
[----:B------:R-:W-:-:S02]  /*3b00*/  IADD3.X R23, PT, PT, R156, UR9, R17, P5, P6 ;  /* 0x000000099c177c10 */ /* 0x000fc4000afec411 */
[----:B------:R-:W-:Y:S02]  /*3b10*/  IADD3 R18, P5, PT, R18, UR8, RZ ;  /* 0x0000000812127c10 */ /* 0x000fe4000ffbe0ff */
[----:B------:R-:W-:Y:S02]  /*3b20*/  IADD3.X R21, PT, PT, R158, UR9, R17, P3, P4 ;  /* 0x000000099e157c10 */ /* 0x000fe40009fe8411 */
[----:B------:R-:W-:Y:S02]  /*3b30*/  IADD3 R16, P6, PT, R16, UR8, RZ ;  /* 0x0000000810107c10 */ /* 0x000fe4000ffde0ff */
[----:B------:R-:W-:Y:S01]  /*3b40*/  IADD3 R14, P3, PT, R14, UR8, RZ ;  /* 0x000000080e0e7c10 */ /* 0x000fe2000ff7e0ff */
[----:B------:R-:W-:Y:S04]  /*3b50*/  STS.U16 [R29+UR13+0x4300], R140 ;  /* 0x0043008c1d007988 */ /* 0x000fe8000800040d */
[----:B------:R-:W-:Y:S04]  /*3b60*/  STS.U16 [R107+UR13], R142 ;  /* 0x0000008e6b007988 */ /* 0x000fe8000800040d */
[----:B------:R-:W-:Y:S04]  /*3b70*/  STS.U16 [R107+UR13+0x200], R144 ;  /* 0x000200906b007988 */ /* 0x000fe8000800040d */
[----:B------:R-:W-:Y:S04]  /*3b80*/  STS.U16 [R107+UR13+0x400], R146 ;  /* 0x000400926b007988 */ /* 0x000fe8000800040d */
[----:B------:R-:W-:Y:S04]  /*3b90*/  STS.U16 [R107+UR13+0x600], R148 ;  /* 0x000600946b007988 */ /* 0x000fe8000800040d */
[----:B------:R-:W-:Y:S04]  /*3ba0*/  STS.U16 [R107+UR13+0x800], R150 ;  /* 0x000800966b007988 */ /* 0x000fe8000800040d */
[----:B------:R-:W-:Y:S04]  /*3bb0*/  STS.U16 [R107+UR13+0xa00], R152 ;  /* 0x000a00986b007988 */ /* 0x000fe8000800040d */
[----:B------:R-:W-:Y:S04]  /*3bc0*/  STS.U16 [R107+UR13+0xc00], R154 ;  /* 0x000c009a6b007988 */ /* 0x000fe8000800040d */
[----:B------:R0:W-:Y:S04]  /*3bd0*/  STS.U16 [R107+UR13+0xe00], R112 ;  /* 0x000e00706b007988 */ /* 0x0001e8000800040d */
[----:B------:R-:W-:Y:S04]  /*3be0*/  STS.U16 [R107+UR13+0x1000], R114 ;  /* 0x001000726b007988 */ /* 0x000fe8000800040d */
[----:B------:R-:W-:Y:S04]  /*3bf0*/  STS.U16 [R107+UR13+0x1200], R116 ;  /* 0x001200746b007988 */ /* 0x000fe8000800040d */
[----:B------:R-:W-:Y:S04]  /*3c00*/  STS.U16 [R107+UR13+0x1400], R118 ;  /* 0x001400766b007988 */ /* 0x000fe8000800040d */
[----:B------:R-:W-:Y:S04]  /*3c10*/  STS.U16 [R107+UR13+0x1600], R120 ;  /* 0x001600786b007988 */ /* 0x000fe8000800040d */
[----:B------:R-:W-:Y:S04]  /*3c20*/  STS.U16 [R107+UR13+0x1800], R122 ;  /* 0x0018007a6b007988 */ /* 0x000fe8000800040d */
[----:B------:R-:W-:Y:S04]  /*3c30*/  STS.U16 [R107+UR13+0x1a00], R124 ;  /* 0x001a007c6b007988 */ /* 0x000fe8000800040d */
[----:B------:R-:W-:Y:S04]  /*3c40*/  STS.U16 [R107+UR13+0x1c00], R126 ;  /* 0x001c007e6b007988 */ /* 0x000fe8000800040d */
[----:B------:R-:W-:Y:S04]  /*3c50*/  STS.U16 [R107+UR13+0x1e00], R128 ;  /* 0x001e00806b007988 */ /* 0x000fe8000800040d */
[----:B------:R1:W-:Y:S04]  /*3c60*/  STS.U16 [R106+UR13+0x100], R139 ;  /* 0x0001008b6a007988 */ /* 0x0003e8000800040d */
        /* <DEDUP_REMOVED lines=14> */
[----:B------:R2:W-:Y:S01]  /*3d50*/  STS.U16 [R106+UR13+0x1f00], R132 ;  /* 0x001f00846a007988 */ /* 0x0005e2000800040d */
[----:B------:R3:W-:Y:S06]  /*3d60*/  MEMBAR.ALL.CTA ;  /* 0x0000000000007992 */ /* 0x0007ec0000008000 */
[----:B---3--:R-:W3:Y:S02]  /*3d70*/  FENCE.VIEW.ASYNC.S ;  /* 0x00000000000073c6 */ /* 0x008ee40000000000 */
[----:B---3--:R-:W-:Y:S01]  /*3d80*/  BAR.SYNC.DEFER_BLOCKING 0x0 ;  /* 0x0000000000007b1d */ /* 0x008fe20000010000 */
[----:B------:R-:W-:-:S02]  /*3d90*/  IADD3 R12, P4, PT, R12, UR8, RZ ;  /* 0x000000080c0c7c10 */ /* 0x000fc4000ff9e0ff */
[----:B------:R-:W-:Y:S02]  /*3da0*/  IADD3.X R19, PT, PT, R10, UR9, RZ, P5, !PT ;  /* 0x000000090a137c10 */ /* 0x000fe4000affe4ff */
[----:B------:R-:W-:Y:S02]  /*3db0*/  IADD3 R10, P5, PT, R15, UR8, RZ ;  /* 0x000000080f0a7c10 */ /* 0x000fe4000ffbe0ff */
[----:B------:R-:W-:Y:S02]  /*3dc0*/  IADD3.X R17, PT, PT, R8, UR9, RZ, P6, !PT ;  /* 0x0000000908117c10 */ /* 0x000fe4000b7fe4ff */
[----:B0-----:R-:W-:Y:S02]  /*3dd0*/  SHF.R.S32.HI R112, RZ, 0x1f, R108 ;  /* 0x0000001fff707819 */ /* 0x001fe4000001146c */
[----:B------:R-:W-:Y:S02]  /*3de0*/  IADD3 R8, P6, PT, R13, UR8, RZ ;  /* 0x000000080d087c10 */ /* 0x000fe4000ffde0ff */
[----:B------:R-:W-:-:S02]  /*3df0*/  IADD3.X R15, PT, PT, R6, UR9, RZ, P3, !PT ;  /* 0x00000009060f7c10 */ /* 0x000fc40009ffe4ff */
[----:B------:R-:W-:Y:S02]  /*3e00*/  IADD3 R6, P3, PT, R11, UR8, RZ ;  /* 0x000000080b067c10 */ /* 0x000fe4000ff7e0ff */
[----:B------:R-:W-:Y:S02]  /*3e10*/  IADD3.X R13, PT, PT, R4, UR9, RZ, P4, !PT ;  /* 0x00000009040d7c10 */ /* 0x000fe4000a7fe4ff */
[----:B------:R-:W-:Y:S02]  /*3e20*/  IADD3 R4, P4, PT, R9, UR8, RZ ;  /* 0x0000000809047c10 */ /* 0x000fe4000ff9e0ff */
[----:B------:R-:W-:Y:S02]  /*3e30*/  LEA.HI R112, R112, R108, RZ, 0x5 ;  /* 0x0000006c70707211 */ /* 0x000fe400078f28ff */
[----:B------:R-:W-:Y:S02]  /*3e40*/  IADD3.X R9, PT, PT, R7, UR9, RZ, P6, !PT ;  /* 0x0000000907097c10 */ /* 0x000fe4000b7fe4ff */
[----:B------:R-:W-:-:S02]  /*3e50*/  IADD3.X R7, PT, PT, R134, UR9, RZ, P3, !PT ;  /* 0x0000000986077c10 */ /* 0x000fc40009ffe4ff */
[----:B------:R-:W-:Y:S02]  /*3e60*/  ISETP.LT.OR P3, PT, R108, 0x20, P0 ;  /* 0x000000206c00780c */ /* 0x000fe40000761670 */
[----:B------:R-:W-:-:S04]  /*3e70*/  SHF.R.S32.HI R112, RZ, 0x5, R112 ;  /* 0x00000005ff707819 */ /* 0x000fc80000011470 */
[----:B------:R-:W-:Y:S01]  /*3e80*/  VIMNMX R112, PT, PT, R112, 0x1, !PT ;  /* 0x0000000170707848 */ /* 0x000fe20007fe0100 */
[----:B-1----:R-:W-:Y:S01]  /*3e90*/  IMAD.SHL.U32 R139, R104, 0x20, RZ ;  /* 0x00000020688b7824 */ /* 0x002fe200078e00ff */
[----:B------:R-:W-:Y:S01]  /*3ea0*/  IADD3.X R11, PT, PT, R5, UR9, RZ, P5, !PT ;  /* 0x00000009050b7c10 */ /* 0x000fe2000affe4ff */
[----:B------:R-:W-:Y:S02]  /*3eb0*/  UMOV UR6, URZ ;  /* 0x000000ff00067c82 */ /* 0x000fe40008000000 */
[----:B------:R-:W-:Y:S01]  /*3ec0*/  VIADD R104, R112, 0xffffffff ;  /* 0xffffffff70687836 */ /* 0x000fe20000000000 */
[----:B------:R-:W-:Y:S01]  /*3ed0*/  IADD3.X R5, PT, PT, R136, UR9, RZ, P4, !PT ;  /* 0x0000000988057c10 */ /* 0x000fe2000a7fe4ff */
[----:B------:R-:W-:-:S03]  /*3ee0*/  IMAD.SHL.U32 R105, R105, 0x20, RZ ;  /* 0x0000002069697824 */ /* 0x000fc600078e00ff */
[----:B------:R-:W-:Y:S01]  /*3ef0*/  ISETP.NE.U32.AND P4, PT, R104, RZ, PT ;  /* 0x000000ff6800720c */ /* 0x000fe20003f85070 */
[----:B--2---:R-:W-:-:S12]  /*3f00*/  @P3 BRA `(.L_x_6) ;  /* 0x0000000000683947 */ /* 0x004fd80003800000 */
[----:B------:R-:W-:Y:S02]  /*3f10*/  UIADD3 UR4, UPT, UPT, UR13, 0x4000, URZ ;  /* 0x000040000d047890 */ /* 0x000fe4000fffe0ff */
[----:B------:R-:W-:Y:S02]  /*3f20*/  USHF.R.U32.HI UR10, URZ, 0x4, UR13 ;  /* 0x00000004ff0a7899 */ /* 0x000fe4000801160d */
[----:B------:R-:W-:Y:S02]  /*3f30*/  USHF.R.U32.HI UR4, URZ, 0x4, UR4 ;  /* 0x00000004ff047899 */ /* 0x000fe40008011604 */
[----:B------:R-:W-:Y:S02]  /*3f40*/  USGXT.U32 UR10, UR10, 0xe ;  /* 0x0000000e0a0a789a */ /* 0x000fe40008000000 */
[----:B------:R-:W-:Y:S01]  /*3f50*/  USGXT.U32 UR8, UR4, 0xe ;  /* 0x0000000e0408789a */ /* 0x000fe20008000000 */
[----:B------:R-:W-:Y:S01]  /*3f60*/  UMOV UR16, 0x80 ;  /* 0x0000008000107882 */ /* 0x000fe20000000000 */
[----:B------:R-:W-:Y:S01]  /*3f70*/  UMOV UR17, 0x40004040 ;  /* 0x4000404000117882 */ /* 0x000fe20000000000 */
[----:B------:R-:W-:Y:S01]  /*3f80*/  UMOV UR18, 0xfffffffe ;  /* 0xfffffffe00127882 */ /* 0x000fe20000000000 */
[----:B------:R-:W-:Y:S01]  /*3f90*/  UMOV UR19, 0x7fffbfdf ;  /* 0x7fffbfdf00137882 */ /* 0x000fe20000000000 */
[----:B------:R-:W-:Y:S01]  /*3fa0*/  UMOV UR11, URZ ;  /* 0x000000ff000b7c82 */ /* 0x000fe20008000000 */
[----:B------:R-:W-:Y:S01]  /*3fb0*/  UMOV UR9, URZ ;  /* 0x000000ff00097c82 */ /* 0x000fe20008000000 */
[----:B------:R-:W-:-:S02]  /*3fc0*/  UIADD3.64 UR18, UPT, UPT, UR10, -UR18, URZ ;  /* 0x800000120a127297 */ /* 0x000fc4000fffe0ff */
[----:B------:R-:W-:Y:S01]  /*3fd0*/  UIADD3.64 UR16, UPT, UPT, UR8, UR16, URZ ;  /* 0x0000001008107297 */ /* 0x000fe2000fffe0ff */
[----:B------:R-:W-:Y:S01]  /*3fe0*/  UMOV UR20, 0x0 ;  /* 0x0000000000147882 */ /* 0x000fe20000000000 */
[----:B------:R-:W-:Y:S01]  /*3ff0*/  UMOV UR21, 0x4208010 ;  /* 0x0420801000157882 */ /* 0x000fe20000000000 */
[----:B------:R-:W-:Y:S01]  /*4000*/  UMOV UR4, UR15 ;  /* 0x0000000f00047c82 */ /* 0x000fe20008000000 */
[----:B------:R-:W-:Y:S01]  /*4010*/  UMOV UR5, URZ ;  /* 0x000000ff00057c82 */ /* 0x000fe20008000000 */
[----:B------:R-:W-:Y:S01]  /*4020*/  UMOV UR11, 0x80004020 ;  /* 0x80004020000b7882 */ /* 0x000fe20000000000 */
[----:B------:R-:W-:Y:S01]  /*4030*/  UMOV UR9, 0x40004040 ;  /* 0x4000404000097882 */ /* 0x000fe20000000000 */
[----:B------:R-:W-:Y:S01]  /*4040*/  UMOV UR22, 0x0 ;  /* 0x0000000000167882 */ /* 0x000fe20000000000 */
[----:B------:R-:W-:Y:S01]  /*4050*/  UMOV UR23, 0x4208010 ;  /* 0x0420801000177882 */ /* 0x000fe20000000000 */
[----:B------:R-:W-:Y:S01]  /*4060*/  UMOV UR4, UR4 ;  /* 0x0000000400047c82 */ /* 0x000fe20008000000 */
[----:B------:R0:W-:Y:S01]  /*4070*/  UTCHMMA gdesc[UR8], gdesc[UR10], tmem[UR12], tmem[UR20], idesc[UR21], !UPT ;  /* 0x00ff140a080075ea */ /* 0x0001e2000f80000c */
[----:B------:R0:W-:Y:S01]  /*4080*/  UTCHMMA gdesc[UR16], gdesc[UR18], tmem[UR12], tmem[UR22], idesc[UR23], UPT ;  /* 0x00ff1612100075ea */ /* 0x0001e2000b80000c */
[----:B------:R0:W-:Y:S01]  /*4090*/  UTCBAR [UR4], URZ ;  /* 0x000000ff040073e9 */ /* 0x0001e200080000ff */
[----:B------:R-:W-:Y:S01]  /*40a0*/  NOP ;  /* 0x0000000000007918 */ /* 0x000fe20000000000 */
.L_x_6:
[----:B------:R-:W-:Y:S05]  /*40b0*/  @!P4 BRA `(.L_x_7) ;  /* 0x00000010001cc947 */ /* 0x000fea0003800000 */
[----:B0-----:R-:W-:Y:S01]  /*40c0*/  UIADD3 UR4, UPT, UPT, UR13, 0x5000, URZ ;  /* 0x000050000d047890 */ /* 0x001fe2000fffe0ff */
[----:B------:R-:W-:Y:S01]  /*40d0*/  VIADD R28, R28, 0xffffffe0 ;  /* 0xffffffe01c1c7836 */ /* 0x000fe20000000000 */
        /* <DEDUP_REMOVED lines=11> */
[----:B------:R-:W-:-:S02]  /*4190*/  UIADD3.64 UR16, UPT, UPT, UR8, UR16, URZ ;  /* 0x0000001008107297 */ /* 0x000fc4000fffe0ff */
[----:B------:R-:W-:Y:S01]  /*41a0*/  UIADD3.64 UR18, UPT, UPT, UR10, -UR18, URZ ;  /* 0x800000120a127297 */ /* 0x000fe2000fffe0ff */
[----:B------:R-:W-:Y:S01]  /*41b0*/  UMOV UR5, 0x1 ;  /* 0x0000000100057882 */ /* 0x000fe20000000000 */
[----:B------:R-:W-:-:S10]  /*41c0*/  UMOV UR4, URZ ;  /* 0x000000ff00047c82 */ /* 0x000fd40008000000 */
.L_x_10:
[----:B------:R-:W-:Y:S01]  /*41d0*/  USHF.L.U32 UR6, UR6, 0x1f, URZ ;  /* 0x0000001f06067899 */ /* 0x000fe200080006ff */
[----:B------:R-:W-:Y:S01]  /*41e0*/  ISETP.GE.AND P3, PT, R3, R28, PT ;  /* 0x0000001c0300720c */ /* 0x000fe20003f66270 */
[----:B------:R-:W-:-:S04]  /*41f0*/  IMAD.WIDE R26, R139, 0x2, R26 ;  /* 0x000000028b1a7825 */ /* 0x000fc800078e021a */
[----:B0-----:R-:W-:-:S04]  /*4200*/  IMAD.U32 R112, RZ, RZ, UR6 ;  /* 0x00000006ff707e24 */ /* 0x001fc8000f8e00ff */
[----:B------:R-:W0:Y:S02]  /*4210*/  SYNCS.PHASECHK.TRANS64.TRYWAIT P4, [UR15], R112 ;  /* 0x00000070ff0075a7 */ /* 0x000e24000808110f */
[----:B0-----:R-:W-:Y:S05]  /*4220*/  @!P4 BRA `(.L_x_8) ;  /* 0x00000030003cc947 */ /* 0x001fea0003800000 */
.L_x_16:
[----:B------:R-:W-:Y:S01]  /*4230*/  PRMT R118, RZ, 0x7610, R118 ;  /* 0x00007610ff767816 */ /* 0x000fe20000000076 */
[----:B------:R-:W-:Y:S01]  /*4240*/  IMAD.WIDE R30, R139, 0x2, R30 ;  /* 0x000000028b1e7825 */ /* 0x000fe200078e021e */
[-C--:B------:R-:W-:Y:S02]  /*4250*/  ISETP.GE.AND P4, PT, R131, R28.reuse, PT ;  /* 0x0000001c8300720c */ /* 0x080fe40003f86270 */
[-C--:B------:R-:W-:Y:S01]  /*4260*/  ISETP.GE.AND P5, PT, R133, R28.reuse, PT ;  /* 0x0000001c8500720c */ /* 0x080fe20003fa6270 */
[----:B------:R-:W-:Y:S01]  /*4270*/  IMAD.WIDE R32, R139, 0x2, R32 ;  /* 0x000000028b207825 */ /* 0x000fe200078e0220 */
[-C--:B------:R-:W-:Y:S01]  /*4280*/  ISETP.GE.AND P6, PT, R109, R28.reuse, PT ;  /* 0x0000001c6d00720c */ /* 0x080fe20003fc6270 */
[----:B------:R-:W2:Y:S01]  /*4290*/  @!P3 LDG.E.U16 R118, desc[UR26][R30.64] ;  /* 0x0000001a1e76b981 */ /* 0x000ea2000c1e1500 */
[----:B------:R-:W-:Y:S01]  /*42a0*/  ISETP.GE.AND P3, PT, R111, R28, PT ;  /* 0x0000001c6f00720c */ /* 0x000fe20003f66270 */
[----:B------:R-:W-:Y:S01]  /*42b0*/  IMAD.WIDE R16, R139, 0x2, R16 ;  /* 0x000000028b107825 */ /* 0x000fe200078e0210 */
[----:B------:R-:W-:-:S02]  /*42c0*/  PRMT R141, RZ, 0x7610, R141 ;  /* 0x00007610ff8d7816 */ /* 0x000fc4000000008d */
[----:B------:R-:W-:Y:S01]  /*42d0*/  PRMT R120, RZ, 0x7610, R120 ;  /* 0x00007610ff787816 */ /* 0x000fe20000000078 */
[C---:B------:R-:W-:Y:S01]  /*42e0*/  IMAD.WIDE R18, R139.reuse, 0x2, R18 ;  /* 0x000000028b127825 */ /* 0x040fe200078e0212 */
[----:B------:R-:W-:Y:S02]  /*42f0*/  PRMT R124, RZ, 0x7610, R124 ;  /* 0x00007610ff7c7816 */ /* 0x000fe4000000007c */
[----:B------:R-:W-:Y:S01]  /*4300*/  PRMT R143, RZ, 0x7610, R143 ;  /* 0x00007610ff8f7816 */ /* 0x000fe2000000008f */
[----:B------:R-:W-:Y:S01]  /*4310*/  IMAD.WIDE R34, R139, 0x2, R34 ;  /* 0x000000028b227825 */ /* 0x000fe200078e0222 */
[----:B------:R-:W3:Y:S01]  /*4320*/  @!P4 LDG.E.U16 R141, desc[UR26][R32.64] ;  /* 0x0000001a208dc981 */ /* 0x000ee2000c1e1500 */
[-C--:B------:R-:W-:Y:S02]  /*4330*/  ISETP.GE.AND P4, PT, R121, R28.reuse, PT ;  /* 0x0000001c7900720c */ /* 0x080fe40003f86270 */
[----:B------:R-:W-:Y:S01]  /*4340*/  IMAD.WIDE R14, R139, 0x2, R14 ;  /* 0x000000028b0e7825 */ /* 0x000fe200078e020e */
[----:B------:R-:W4:Y:S01]  /*4350*/  @!P5 LDG.E.U16 R120, desc[UR26][R34.64] ;  /* 0x0000001a2278d981 */ /* 0x000f22000c1e1500 */
[----:B------:R-:W-:-:S03]  /*4360*/  ISETP.GE.AND P5, PT, R113, R28, PT ;  /* 0x0000001c7100720c */ /* 0x000fc60003fa6270 */
[----:B------:R-:W5:Y:S01]  /*4370*/  @!P6 LDG.E.U16 R124, desc[UR26][R18.64] ;  /* 0x0000001a127ce981 */ /* 0x000f62000c1e1500 */
[----:B------:R-:W-:-:S03]  /*4380*/  ISETP.GE.AND P6, PT, R119, R28, PT ;  /* 0x0000001c7700720c */ /* 0x000fc60003fc6270 */
[----:B------:R-:W3:Y:S01]  /*4390*/  @!P3 LDG.E.U16 R143, desc[UR26][R16.64] ;  /* 0x0000001a108fb981 */ /* 0x000ee2000c1e1500 */
[-C--:B------:R-:W-:Y:S02]  /*43a0*/  ISETP.GE.AND P3, PT, R115, R28.reuse, PT ;  /* 0x0000001c7300720c */ /* 0x080fe40003f66270 */
[----:B------:R-:W-:Y:S01]  /*43b0*/  PRMT R126, RZ, 0x7610, R126 ;  /* 0x00007610ff7e7816 */ /* 0x000fe2000000007e */
[C---:B------:R-:W-:Y:S01]  /*43c0*/  IMAD.WIDE R8, R139.reuse, 0x2, R8 ;  /* 0x000000028b087825 */ /* 0x040fe200078e0208 */
[----:B------:R-:W-:Y:S02]  /*43d0*/  PRMT R128, RZ, 0x7610, R128 ;  /* 0x00007610ff807816 */ /* 0x000fe40000000080 */
[----:B------:R-:W-:Y:S01]  /*43e0*/  PRMT R145, RZ, 0x7610, R145 ;  /* 0x00007610ff917816 */ /* 0x000fe20000000091 */
[----:B------:R-:W-:Y:S01]  /*43f0*/  IMAD.WIDE R10, R139, 0x2, R10 ;  /* 0x000000028b0a7825 */ /* 0x000fe200078e020a */
[----:B------:R-:W-:Y:S01]  /*4400*/  PRMT R132, RZ, 0x7610, R132 ;  /* 0x00007610ff847816 */ /* 0x000fe20000000084 */
[----:B------:R-:W3:Y:S01]  /*4410*/  @!P4 LDG.E.U16 R126, desc[UR26][R14.64] ;  /* 0x0000001a0e7ec981 */ /* 0x000ee2000c1e1500 */
[----:B------:R-:W-:-:S03]  /*4420*/  ISETP.GE.AND P4, PT, R117, R28, PT ;  /* 0x0000001c7500720c */ /* 0x000fc60003f86270 */
[----:B------:R-:W3:Y:S01]  /*4430*/  @!P5 LDG.E.U16 R128, desc[UR26][R10.64] ;  /* 0x0000001a0a80d981 */ /* 0x000ee2000c1e1500 */
[----:B------:R-:W-:-:S03]  /*4440*/  ISETP.GE.AND P5, PT, R123, R28, PT ;  /* 0x0000001c7b00720c */ /* 0x000fc60003fa6270 */
[----:B------:R-:W4:Y:S01]  /*4450*/  @!P6 LDG.E.U16 R145, desc[UR26][R8.64] ;  /* 0x0000001a0891e981 */ /* 0x000f22000c1e1500 */
[----:B------:R-:W-:-:S03]  /*4460*/  ISETP.GE.AND P6, PT, R125, R28, PT ;  /* 0x0000001c7d00720c */ /* 0x000fc60003fc6270 */
[----:B------:R-:W4:Y:S01]  /*4470*/  @!P3 LDG.E.U16 R132, desc[UR26][R26.64] ;  /* 0x0000001a1a84b981 */ /* 0x000f22000c1e1500 */
[-C--:B------:R-:W-:Y:S01]  /*4480*/  ISETP.GE.AND P3, PT, R137, R28.reuse, PT ;  /* 0x0000001c8900720c */ /* 0x080fe20003f66270 */
[C---:B------:R-:W-:Y:S01]  /*4490*/  IMAD.WIDE R24, R139.reuse, 0x2, R24 ;  /* 0x000000028b187825 */ /* 0x040fe200078e0218 */
[----:B------:R-:W-:Y:S02]  /*44a0*/  PRMT R147, RZ, 0x7610, R147 ;  /* 0x00007610ff937816 */ /* 0x000fe40000000093 */
[----:B------:R-:W-:Y:S01]  /*44b0*/  PRMT R130, RZ, 0x7610, R130 ;  /* 0x00007610ff827816 */ /* 0x000fe20000000082 */
[C---:B------:R-:W-:Y:S01]  /*44c0*/  IMAD.WIDE R22, R139.reuse, 0x2, R22 ;  /* 0x000000028b167825 */ /* 0x040fe200078e0216 */
[----:B------:R-:W-:Y:S02]  /*44d0*/  PRMT R134, RZ, 0x7610, R134 ;  /* 0x00007610ff867816 */ /* 0x000fe40000000086 */
[----:B------:R-:W-:Y:S01]  /*44e0*/  PRMT R122, RZ, 0x7610, R122 ;  /* 0x00007610ff7a7816 */ /* 0x000fe2000000007a */
[C---:B------:R-:W-:Y:S01]  /*44f0*/  IMAD.WIDE R6, R139.reuse, 0x2, R6 ;  /* 0x000000028b067825 */ /* 0x040fe200078e0206 */
[----:B------:R-:W4:Y:S03]  /*4500*/  @!P4 LDG.E.U16 R147, desc[UR26][R24.64] ;  /* 0x0000001a1893c981 */ /* 0x000f26000c1e1500 */
[----:B------:R-:W-:Y:S01]  /*4510*/  IMAD.WIDE R102, R139, 0x2, R102 ;  /* 0x000000028b667825 */ /* 0x000fe200078e0266 */
[----:B------:R-:W4:Y:S04]  /*4520*/  @!P5 LDG.E.U16 R130, desc[UR26][R6.64] ;  /* 0x0000001a0682d981 */ /* 0x000f28000c1e1500 */
[----:B------:R-:W4:Y:S04]  /*4530*/  @!P6 LDG.E.U16 R134, desc[UR26][R22.64] ;  /* 0x0000001a1686e981 */ /* 0x000f28000c1e1500 */
[----:B------:R-:W4:Y:S01]  /*4540*/  @!P3 LDG.E.U16 R122, desc[UR26][R102.64] ;  /* 0x0000001a667ab981 */ /* 0x000f22000c1e1500 */
[----:B------:R-:W-:-:S02]  /*4550*/  ISETP.GE.AND P3, PT, R127, R28, PT ;  /* 0x0000001c7f00720c */ /* 0x000fc40003f66270 */
[-C--:B------:R-:W-:Y:S02]  /*4560*/  ISETP.GE.AND P4, PT, R129, R28.reuse, PT ;  /* 0x0000001c8100720c */ /* 0x080fe40003f86270 */
[----:B------:R-:W-:Y:S01]  /*4570*/  ISETP.GE.AND P5, PT, R135, R28, PT ;  /* 0x0000001c8700720c */ /* 0x000fe20003fa6270 */
[C---:B------:R-:W-:Y:S01]  /*4580*/  IMAD.WIDE R20, R139.reuse, 0x2, R20 ;  /* 0x000000028b147825 */ /* 0x040fe200078e0214 */
[----:B------:R-:W-:Y:S02]  /*4590*/  PRMT R112, RZ, 0x7610, R112 ;  /* 0x00007610ff707816 */ /* 0x000fe40000000070 */
[----:B------:R-:W-:Y:S01]  /*45a0*/  PRMT R114, RZ, 0x7610, R114 ;  /* 0x00007610ff727816 */ /* 0x000fe20000000072 */
[----:B------:R-:W-:Y:S01]  /*45b0*/  IMAD.WIDE R4, R139, 0x2, R4 ;  /* 0x000000028b047825 */ /* 0x000fe200078e0204 */
[----:B------:R-:W-:-:S03]  /*45c0*/  PRMT R116, RZ, 0x7610, R116 ;  /* 0x00007610ff747816 */ /* 0x000fc60000000074 */
[----:B------:R-:W-:Y:S02]  /*45d0*/  IMAD.WIDE R12, R139, 0x2, R12 ;  /* 0x000000028b0c7825 */ /* 0x000fe400078e020c */
[----:B------:R-:W4:Y:S04]  /*45e0*/  @!P4 LDG.E.U16 R114, desc[UR26][R4.64] ;  /* 0x0000001a0472c981 */ /* 0x000f28000c1e1500 */
[----:B------:R-:W4:Y:S04]  /*45f0*/  @!P3 LDG.E.U16 R112, desc[UR26][R12.64] ;  /* 0x0000001a0c70b981 */ /* 0x000f28000c1e1500 */
[----:B------:R-:W4:Y:S01]  /*4600*/  @!P5 LDG.E.U16 R116, desc[UR26][R20.64] ;  /* 0x0000001a1474d981 */ /* 0x000f22000c1e1500 */
[----:B------:R-:W-:Y:S01]  /*4610*/  BAR.SYNC.DEFER_BLOCKING 0x0 ;  /* 0x0000000000007b1d */ /* 0x000fe20000010000 */
[----:B------:R-:W-:Y:S01]  /*4620*/  ISETP.GE.AND P3, PT, R110, R28, PT ;  /* 0x0000001c6e00720c */ /* 0x000fe20003f66270 */
[----:B------:R-:W-:Y:S01]  /*4630*/  IMAD.WIDE R98, R105, 0x2, R98 ;  /* 0x0000000269627825 */ /* 0x000fe200078e0262 */
[----:B------:R-:W-:-:S02]  /*4640*/  PRMT R136, RZ, 0x7610, R136 ;  /* 0x00007610ff887816 */ /* 0x000fc40000000088 */
[----:B------:R-:W-:Y:S01]  /*4650*/  PRMT R138, RZ, 0x7610, R138 ;  /* 0x00007610ff8a7816 */ /* 0x000fe2000000008a */
[C---:B------:R-:W-:Y:S01]  /*4660*/  IMAD.WIDE R94, R105.reuse, 0x2, R94 ;  /* 0x00000002695e7825 */ /* 0x040fe200078e025e */
[----:B------:R-:W-:Y:S02]  /*4670*/  PRMT R140, RZ, 0x7610, R140 ;  /* 0x00007610ff8c7816 */ /* 0x000fe4000000008c */
[----:B------:R-:W-:Y:S01]  /*4680*/  PRMT R142, RZ, 0x7610, R142 ;  /* 0x00007610ff8e7816 */ /* 0x000fe2000000008e */
[C---:B------:R-:W-:Y:S01]  /*4690*/  IMAD.WIDE R90, R105.reuse, 0x2, R90 ;  /* 0x00000002695a7825 */ /* 0x040fe200078e025a */
[----:B------:R-:W-:Y:S02]  /*46a0*/  PRMT R144, RZ, 0x7610, R144 ;  /* 0x00007610ff907816 */ /* 0x000fe40000000090 */
[----:B------:R-:W-:Y:S01]  /*46b0*/  PRMT R148, RZ, 0x7610, R148 ;  /* 0x00007610ff947816 */ /* 0x000fe20000000094 */
[----:B------:R-:W-:Y:S01]  /*46c0*/  IMAD.WIDE R86, R105, 0x2, R86 ;  /* 0x0000000269567825 */ /* 0x000fe200078e0256 */
[----:B------:R-:W-:-:S02]  /*46d0*/  PRMT R152, RZ, 0x7610, R152 ;  /* 0x00007610ff987816 */ /* 0x000fc40000000098 */
[----:B------:R-:W-:Y:S01]  /*46e0*/  PRMT R149, RZ, 0x7610, R149 ;  /* 0x00007610ff957816 */ /* 0x000fe20000000095 */
[C---:B------:R-:W-:Y:S01]  /*46f0*/  IMAD.WIDE R82, R105.reuse, 0x2, R82 ;  /* 0x0000000269527825 */ /* 0x040fe200078e0252 */
[----:B------:R-:W-:Y:S02]  /*4700*/  PRMT R151, RZ, 0x7610, R151 ;  /* 0x00007610ff977816 */ /* 0x000fe40000000097 */
[----:B------:R-:W-:Y:S01]  /*4710*/  PRMT R153, RZ, 0x7610, R153 ;  /* 0x00007610ff997816 */ /* 0x000fe20000000099 */
[C---:B------:R-:W-:Y:S01]  /*4720*/  IMAD.WIDE R78, R105.reuse, 0x2, R78 ;  /* 0x00000002694e7825 */ /* 0x040fe200078e024e */
[----:B------:R-:W-:Y:S01]  /*4730*/  PRMT R155, RZ, 0x7610, R155 ;  /* 0x00007610ff9b7816 */ /* 0x000fe2000000009b */
[----:B------:R-:W4:Y:S01]  /*4740*/  @!P3 LDG.E.U16 R140, desc[UR26][R82.64] ;  /* 0x0000001a528cb981 */ /* 0x000f22000c1e1500 */
        /* <DEDUP_REMOVED lines=15> */
[----:B------:R-:W4:Y:S02]  /*4840*/  @!P3 LDG.E.U16 R144, desc[UR26][R90.64] ;  /* 0x0000001a5a90b981 */ /* 0x000f24000c1e1500 */
[----:B------:R-:W-:-:S02]  /*4850*/  IMAD.WIDE R56, R105, 0x2, R56 ;  /* 0x0000000269387825 */ /* 0x000fc400078e0238 */
[----:B------:R-:W4:Y:S02]  /*4860*/  @!P3 LDG.E.U16 R148, desc[UR26][R94.64] ;  /* 0x0000001a5e94b981 */ /* 0x000f24000c1e1500 */
[C---:B------:R-:W-:Y:S02]  /*4870*/  IMAD.WIDE R52, R105.reuse, 0x2, R52 ;  /* 0x0000000269347825 */ /* 0x040fe400078e0234 */
[----:B------:R-:W4:Y:S02]  /*4880*/  @!P3 LDG.E.U16 R152, desc[UR26][R98.64] ;  /* 0x0000001a6298b981 */ /* 0x000f24000c1e1500 */
[----:B------:R-:W-:-:S04]  /*4890*/  IMAD.WIDE R48, R105, 0x2, R48 ;  /* 0x0000000269307825 */ /* 0x000fc800078e0230 */
[----:B------:R-:W-:-:S04]  /*48a0*/  IMAD.WIDE R44, R105, 0x2, R44 ;  /* 0x00000002692c7825 */ /* 0x000fc800078e022c */
[----:B------:R-:W-:-:S04]  /*48b0*/  IMAD.WIDE R40, R105, 0x2, R40 ;  /* 0x0000000269287825 */ /* 0x000fc800078e0228 */
[----:B------:R-:W-:-:S04]  /*48c0*/  IMAD.WIDE R36, R105, 0x2, R36 ;  /* 0x0000000269247825 */ /* 0x000fc800078e0224 */
[----:B------:R-:W-:-:S04]  /*48d0*/  IMAD.WIDE R96, R105, 0x2, R96 ;  /* 0x0000000269607825 */ /* 0x000fc800078e0260 */
[C---:B------:R-:W-:Y:S01]  /*48e0*/  IMAD.WIDE R92, R105.reuse, 0x2, R92 ;  /* 0x00000002695c7825 */ /* 0x040fe200078e025c */
[----:B------:R-:W4:Y:S03]  /*48f0*/  @!P3 LDG.E.U16 R150, desc[UR26][R96.64] ;  /* 0x0000001a6096b981 */ /* 0x000f26000c1e1500 */
        /* <DEDUP_REMOVED lines=20> */
[----:B------:R-:W-:-:S04]  /*4a40*/  IMAD.WIDE R46, R105, 0x2, R46 ;  /* 0x00000002692e7825 */ /* 0x000fc800078e022e */
[----:B------:R-:W-:-:S04]  /*4a50*/  IMAD.WIDE R42, R105, 0x2, R42 ;  /* 0x00000002692a7825 */ /* 0x000fc800078e022a */
[----:B------:R-:W-:-:S04]  /*4a60*/  IMAD.WIDE R38, R105, 0x2, R38 ;  /* 0x0000000269267825 */ /* 0x000fc800078e0226 */
[----:B------:R-:W-:-:S05]  /*4a70*/  IMAD.WIDE R100, R105, 0x2, R100 ;  /* 0x0000000269647825 */ /* 0x000fca00078e0264 */
[----:B------:R-:W4:Y:S04]  /*4a80*/  @!P3 LDG.E.U16 R154, desc[UR26][R100.64] ;  /* 0x0000001a649ab981 */ /* 0x000f28000c1e1500 */
[----:B--2---:R0:W-:Y:S02]  /*4a90*/  STS.U16 [R107+UR13+0x5000], R118 ;  /* 0x005000766b007988 */ /* 0x0041e4000800040d */
[----:B0-----:R-:W-:-:S06]  /*4aa0*/  PRMT R118, RZ, 0x7610, R118 ;  /* 0x00007610ff767816 */ /* 0x001fcc0000000076 */
[----:B------:R-:W2:Y:S04]  /*4ab0*/  @!P3 LDG.E.U16 R118, desc[UR26][R36.64] ;  /* 0x0000001a2476b981 */ /* 0x000ea8000c1e1500 */
[----:B-----5:R0:W-:Y:S02]  /*4ac0*/  STS.U16 [R107+UR13+0x5400], R124 ;  /* 0x0054007c6b007988 */ /* 0x0201e4000800040d */
[----:B0-----:R-:W-:-:S06]  /*4ad0*/  PRMT R124, RZ, 0x7610, R124 ;  /* 0x00007610ff7c7816 */ /* 0x001fcc000000007c */
[----:B------:R-:W5:Y:S04]  /*4ae0*/  @!P3 LDG.E.U16 R124, desc[UR26][R48.64] ;  /* 0x0000001a307cb981 */ /* 0x000f68000c1e1500 */
[----:B---3--:R0:W-:Y:S04]  /*4af0*/  STS.U16 [R107+UR13+0x5800], R128 ;  /* 0x005800806b007988 */ /* 0x0081e8000800040d */
[----:B----4-:R1:W-:Y:S04]  /*4b00*/  STS.U16 [R107+UR13+0x5c00], R132 ;  /* 0x005c00846b007988 */ /* 0x0103e8000800040d */
[----:B------:R3:W-:Y:S01]  /*4b10*/  STS.U16 [R106+UR13+0x5100], R141 ;  /* 0x0051008d6a007988 */ /* 0x0007e2000800040d */
[----:B0-----:R-:W-:-:S03]  /*4b20*/  PRMT R128, RZ, 0x7610, R128 ;  /* 0x00007610ff807816 */ /* 0x001fc60000000080 */
[----:B------:R0:W-:Y:S04]  /*4b30*/  STS.U16 [R106+UR13+0x5500], R143 ;  /* 0x0055008f6a007988 */ /* 0x0001e8000800040d */
[----:B------:R4:W-:Y:S01]  /*4b40*/  STS.U16 [R106+UR13+0x5900], R145 ;  /* 0x005900916a007988 */ /* 0x0009e2000800040d */
[----:B-1----:R-:W-:-:S03]  /*4b50*/  PRMT R132, RZ, 0x7610, R132 ;  /* 0x00007610ff847816 */ /* 0x002fc60000000084 */
[----:B------:R1:W-:Y:S01]  /*4b60*/  STS.U16 [R106+UR13+0x5d00], R147 ;  /* 0x005d00936a007988 */ /* 0x0003e2000800040d */
[----:B---3--:R-:W-:-:S03]  /*4b70*/  PRMT R141, RZ, 0x7610, R141 ;  /* 0x00007610ff8d7816 */ /* 0x008fc6000000008d */
[----:B------:R3:W-:Y:S01]  /*4b80*/  STS.U16 [R69+UR13+0x5200], R120 ;  /* 0x0052007845007988 */ /* 0x0007e2000800040d */
[----:B0-----:R-:W-:-:S03]  /*4b90*/  PRMT R143, RZ, 0x7610, R143 ;  /* 0x00007610ff8f7816 */ /* 0x001fc6000000008f */
[----:B------:R0:W-:Y:S01]  /*4ba0*/  STS.U16 [R69+UR13+0x5600], R126 ;  /* 0x0056007e45007988 */ /* 0x0001e2000800040d */
[----:B----4-:R-:W-:-:S03]  /*4bb0*/  PRMT R145, RZ, 0x7610, R145 ;  /* 0x00007610ff917816 */ /* 0x010fc60000000091 */
[----:B------:R4:W-:Y:S01]  /*4bc0*/  STS.U16 [R69+UR13+0x5a00], R130 ;  /* 0x005a008245007988 */ /* 0x0009e2000800040d */
[----:B-1----:R-:W-:-:S03]  /*4bd0*/  PRMT R147, RZ, 0x7610, R147 ;  /* 0x00007610ff937816 */ /* 0x002fc60000000093 */
[----:B------:R1:W-:Y:S01]  /*4be0*/  STS.U16 [R69+UR13+0x5e00], R134 ;  /* 0x005e008645007988 */ /* 0x0003e2000800040d */
[----:B---3--:R-:W-:Y:S02]  /*4bf0*/  PRMT R120, RZ, 0x7610, R120 ;  /* 0x00007610ff787816 */ /* 0x008fe40000000078 */
[----:B0-----:R-:W-:Y:S01]  /*4c00*/  PRMT R126, RZ, 0x7610, R126 ;  /* 0x00007610ff7e7816 */ /* 0x001fe2000000007e */
[----:B------:R0:W-:Y:S01]  /*4c10*/  STS.U16 [R29+UR13+0x5300], R122 ;  /* 0x0053007a1d007988 */ /* 0x0001e2000800040d */
[----:B----4-:R-:W-:-:S03]  /*4c20*/  PRMT R130, RZ, 0x7610, R130 ;  /* 0x00007610ff827816 */ /* 0x010fc60000000082 */
[----:B------:R-:W3:Y:S01]  /*4c30*/  @!P3 LDG.E.U16 R120, desc[UR26][R40.64] ;  /* 0x0000001a2878b981 */ /* 0x000ee2000c1e1500 */
[----:B-1----:R-:W-:-:S03]  /*4c40*/  PRMT R134, RZ, 0x7610, R134 ;  /* 0x00007610ff867816 */ /* 0x002fc60000000086 */
[----:B------:R-:W4:Y:S01]  /*4c50*/  @!P3 LDG.E.U16 R126, desc[UR26][R52.64] ;  /* 0x0000001a347eb981 */ /* 0x000f22000c1e1500 */
[----:B0-----:R-:W-:-:S03]  /*4c60*/  PRMT R122, RZ, 0x7610, R122 ;  /* 0x00007610ff7a7816 */ /* 0x001fc6000000007a */
[----:B------:R-:W4:Y:S04]  /*4c70*/  @!P3 LDG.E.U16 R128, desc[UR26][R56.64] ;  /* 0x0000001a3880b981 */ /* 0x000f28000c1e1500 */
        /* <DEDUP_REMOVED lines=18> */
[----:B------:R-:W-:-:S04]  /*4da0*/  ULEA UR15, UR5, UR13, 0x3 ;  /* 0x0000000d050f7291 */ /* 0x000fc8000f8e18ff */
[----:B------:R-:W-:Y:S01]  /*4db0*/  UIADD3 UR15, UPT, UPT, UR15, 0x6000, URZ ;  /* 0x000060000f0f7890 */ /* 0x000fe2000fffe0ff */
[----:B--2---:R0:W-:Y:S04]  /*4dc0*/  STS.U16 [R107+UR13+0x2000], R118 ;  /* 0x002000766b007988 */ /* 0x0041e8000800040d */
[----:B-----5:R0:W-:Y:S04]  /*4dd0*/  STS.U16 [R107+UR13+0x2600], R124 ;  /* 0x0026007c6b007988 */ /* 0x0201e8000800040d */
[----:B---3--:R0:W-:Y:S04]  /*4de0*/  STS.U16 [R107+UR13+0x2200], R120 ;  /* 0x002200786b007988 */ /* 0x0081e8000800040d */
[----:B----4-:R0:W-:Y:S04]  /*4df0*/  STS.U16 [R107+UR13+0x2800], R126 ;  /* 0x0028007e6b007988 */ /* 0x0101e8000800040d */
        /* <DEDUP_REMOVED lines=22> */
[----:B-1----:R-:W1:Y:S02]  /*4f60*/  FENCE.VIEW.ASYNC.S ;  /* 0x00000000000073c6 */ /* 0x002e640000000000 */
[----:B-1----:R-:W-:Y:S06]  /*4f70*/  BAR.SYNC.DEFER_BLOCKING 0x0 ;  /* 0x0000000000007b1d */ /* 0x002fec0000010000 */
[----:B------:R-:W-:Y:S05]  /*4f80*/  @P0 BRA `(.L_x_9) ;  /* 0x00000000003c0947 */ /* 0x000fea0003800000 */
[----:B------:R-:W-:Y:S01]  /*4f90*/  UMOV UR20, UR8 ;  /* 0x0000000800147c82 */ /* 0x000fe20008000000 */
[----:B------:R-:W-:Y:S01]  /*4fa0*/  UMOV UR21, 0x40004040 ;  /* 0x4000404000157882 */ /* 0x000fe20000000000 */
[----:B------:R-:W-:Y:S01]  /*4fb0*/  UMOV UR22, UR10 ;  /* 0x0000000a00167c82 */ /* 0x000fe20008000000 */
[----:B------:R-:W-:Y:S01]  /*4fc0*/  UMOV UR23, 0x80004020 ;  /* 0x8000402000177882 */ /* 0x000fe20000000000 */
[----:B------:R-:W-:Y:S01]  /*4fd0*/  UMOV UR24, 0x0 ;  /* 0x0000000000187882 */ /* 0x000fe20000000000 */
[----:B------:R-:W-:Y:S01]  /*4fe0*/  UMOV UR25, 0x4208010 ;  /* 0x0420801000197882 */ /* 0x000fe20000000000 */
[----:B------:R-:W-:Y:S01]  /*4ff0*/  UMOV UR6, UR15 ;  /* 0x0000000f00067c82 */ /* 0x000fe20008000000 */
[----:B------:R-:W-:Y:S01]  /*5000*/  UMOV UR7, URZ ;  /* 0x000000ff00077c82 */ /* 0x000fe20008000000 */
[----:B------:R-:W-:Y:S01]  /*5010*/  UMOV UR28, 0x0 ;  /* 0x00000000001c7882 */ /* 0x000fe20000000000 */
[----:B------:R-:W-:Y:S01]  /*5020*/  UMOV UR29, 0x4208010 ;  /* 0x04208010001d7882 */ /* 0x000fe20000000000 */
[----:B------:R1:W-:Y:S01]  /*5030*/  UTCHMMA gdesc[UR20], gdesc[UR22], tmem[UR12], tmem[UR24], idesc[UR25], UPT ;  /* 0x00ff1816140075ea */ /* 0x0003e2000b80000c */
[----:B------:R-:W-:Y:S01]  /*5040*/  UMOV UR6, UR6 ;  /* 0x0000000600067c82 */ /* 0x000fe20008000000 */
[----:B------:R1:W-:Y:S01]  /*5050*/  UTCHMMA gdesc[UR16], gdesc[UR18], tmem[UR12], tmem[UR28], idesc[UR29], UPT ;  /* 0x00ff1c12100075ea */ /* 0x0003e2000b80000c */
[----:B------:R1:W-:Y:S01]  /*5060*/  UTCBAR [UR6], URZ ;  /* 0x000000ff060073e9 */ /* 0x0003e200080000ff */
[----:B------:R-:W-:-:S02]  /*5070*/  NOP ;  /* 0x0000000000007918 */ /* 0x000fc40000000000 */
.L_x_9:
[----:B------:R-:W-:Y:S01]  /*5080*/  UIADD3 UR5, UPT, UPT, UR5, 0x1, URZ ;  /* 0x0000000105057890 */ /* 0x000fe2000fffe0ff */
[----:B------:R-:W-:Y:S02]  /*5090*/  VIADD R104, R104, 0xffffffff ;  /* 0xffffffff68687836 */ /* 0x000fe40000000000 */
[----:B------:R-:W-:Y:S01]  /*50a0*/  VIADD R28, R28, 0xffffffe0 ;  /* 0xffffffe01c1c7836 */ /* 0x000fe20000000000 */
[----:B------:R-:W-:Y:S02]  /*50b0*/  UISETP.GT.AND UP0, UPT, UR5, 0x1, UPT ;  /* 0x000000010500788c */ /* 0x000fe4000bf04270 */
[----:B------:R-:W-:Y:S02]  /*50c0*/  ISETP.NE.U32.AND P3, PT, R104, RZ, PT ;  /* 0x000000ff6800720c */ /* 0x000fe40003f65070 */
[----:B-1----:R-:W-:Y:S02]  /*50d0*/  USEL UR6, URZ, 0x1, !UP0 ;  /* 0x00000001ff067887 */ /* 0x002fe4000c000000 */
[----:B------:R-:W-:-:S02]  /*50e0*/  USEL UR5, UR5, URZ, !UP0 ;  /* 0x000000ff05057287 */ /* 0x000fc4000c000000 */
[----:B------:R-:W-:-:S03]  /*50f0*/  ULOP3.LUT UR7, UR4, UR6, URZ, 0x3c, !UPT ;  /* 0x0000000604077292 */ /* 0x000fc6000f8e3cff */
[----:B------:R-:W-:-:S04]  /*5100*/  UMOV UR6, UR4 ;  /* 0x0000000400067c82 */ /* 0x000fc80008000000 */
[----:B------:R-:W-:Y:S01]  /*5110*/  UMOV UR4, UR7 ;  /* 0x0000000700047c82 */ /* 0x000fe20008000000 */
[----:B------:R-:W-:Y:S05]  /*5120*/  @P3 BRA `(.L_x_10) ;  /* 0xfffffff000283947 */ /* 0x000fea000383ffff */
.L_x_7:
[----:B------:R-:W-:-:S13]  /*5130*/  ISETP.GE.AND P0, PT, R108, 0x20, PT ;  /* 0x000000206c00780c */ /* 0x000fda0003f06270 */
[----:B------:R-:W-:Y:S05]  /*5140*/  @!P0 BRA `(.L_x_11) ;  /* 0x0000000000108947 */ /* 0x000fea0003800000 */
[----:B------:R-:W-:-:S06]  /*5150*/  USHF.L.U32 UR6, UR6, 0x1f, URZ ;  /* 0x0000001f06067899 */ /* 0x000fcc00080006ff */
[----:B------:R-:W-:-:S04]  /*5160*/  IMAD.U32 R4, RZ, RZ, UR6 ;  /* 0x00000006ff047e24 */ /* 0x000fc8000f8e00ff */
[----:B------:R-:W1:Y:S02]  /*5170*/  SYNCS.PHASECHK.TRANS64.TRYWAIT P0, [UR15], R4 ;  /* 0x00000004ff0075a7 */ /* 0x000e64000800110f */
[----:B-1----:R-:W-:Y:S05]  /*5180*/  @!P0 BRA `(.L_x_12) ;  /* 0x0000002000708947 */ /* 0x002fea0003800000 */
.L_x_11:
[----:B------:R-:W-:Y:S01]  /*5190*/  BAR.SYNC.DEFER_BLOCKING 0x0 ;  /* 0x0000000000007b1d */ /* 0x000fe20000010000 */
[C---:B------:R-:W-:Y:S01]  /*51a0*/  IMAD.SHL.U32 R70, R68.reuse, 0x80, RZ ;  /* 0x0000008044467824 */ /* 0x040fe200078e00ff */
[C---:B------:R-:W-:Y:S01]  /*51b0*/  LOP3.LUT R73, R68.reuse, 0x60, RZ, 0xc0, !PT ;  /* 0x0000006044497812 */ /* 0x040fe200078ec0ff */
[----:B------:R-:W-:Y:S01]  /*51c0*/  IMAD.SHL.U32 R69, R68, 0x10, RZ ;  /* 0x0000001044457824 */ /* 0x000fe200078e00ff */
[----:B------:R-:W-:Y:S02]  /*51d0*/  LOP3.LUT R68, R0, R3, RZ, 0xfc, !PT ;  /* 0x0000000300447212 */ /* 0x000fe400078efcff */
[----:B------:R-:W-:Y:S01]  /*51e0*/  LOP3.LUT R71, R70, 0x800, RZ, 0xc0, !PT ;  /* 0x0000080046477812 */ /* 0x000fe200078ec0ff */
[----:B0-----:R-:W0:Y:S01]  /*51f0*/  LDCU UR4, c[0x0][0x3b4] ;  /* 0x00007680ff0477ac */ /* 0x001e220008000800 */
[----:B------:R-:W-:Y:S02]  /*5200*/  LOP3.LUT R70, R69, 0xf0, RZ, 0xc0, !PT ;  /* 0x000000f045467812 */ /* 0x000fe400078ec0ff */
[----:B------:R-:W-:Y:S01]  /*5210*/  LOP3.LUT R76, R0, 0x1e, R3, 0xfe, !PT ;  /* 0x0000001e004c7812 */ /* 0x000fe200078efe03 */
[----:B------:R-:W1:Y:S01]  /*5220*/  LDCU.128 UR8, c[0x0][0x390] ;  /* 0x00007200ff0877ac */ /* 0x000e620008000c00 */
[----:B------:R-:W-:-:S02]  /*5230*/  IADD3 R70, PT, PT, R70, UR13, R71 ;  /* 0x0000000d46467c10 */ /* 0x000fc4000fffe047 */
[C-C-:B------:R-:W-:Y:S02]  /*5240*/  LOP3.LUT R78, R0.reuse, 0x1c, R3.reuse, 0xfe, !PT ;  /* 0x0000001c004e7812 */ /* 0x140fe400078efe03 */
[C-C-:B------:R-:W-:Y:S01]  /*5250*/  LOP3.LUT R82, R0.reuse, 0x1a, R3.reuse, 0xfe, !PT ;  /* 0x0000001a00527812 */ /* 0x140fe200078efe03 */
[----:B------:R-:W-:Y:S01]  /*5260*/  IMAD R71, R73, 0x8, R70 ;  /* 0x0000000849477824 */ /* 0x000fe200078e0246 */
[C-C-:B------:R-:W-:Y:S02]  /*5270*/  LOP3.LUT R88, R0.reuse, 0x18, R3.reuse, 0xfe, !PT ;  /* 0x0000001800587812 */ /* 0x140fe400078efe03 */
[C-C-:B------:R-:W-:Y:S02]  /*5280*/  LOP3.LUT R92, R0.reuse, 0x16, R3.reuse, 0xfe, !PT ;  /* 0x00000016005c7812 */ /* 0x140fe400078efe03 */
[C-C-:B------:R-:W-:Y:S01]  /*5290*/  LOP3.LUT R94, R0.reuse, 0x14, R3.reuse, 0xfe, !PT ;  /* 0x00000014005e7812 */ /* 0x140fe200078efe03 */
[----:B------:R-:W2:Y:S02]  /*52a0*/  @!P2 SYNCS.CCTL.IV [UR13+0x6000] ;  /* 0x00600000ff00a9b1 */ /* 0x000ea4000800000d */
[----:B--2---:R-:W-:Y:S01]  /*52b0*/  BAR.SYNC.DEFER_BLOCKING 0x0 ;  /* 0x0000000000007b1d */ /* 0x004fe20000010000 */
[----:B------:R-:W-:-:S02]  /*52c0*/  LOP3.LUT R74, R0, 0x12, R3, 0xfe, !PT ;  /* 0x00000012004a7812 */ /* 0x000fc400078efe03 */
[C-C-:B------:R-:W-:Y:S02]  /*52d0*/  LOP3.LUT R90, R0.reuse, 0x10, R3.reuse, 0xfe, !PT ;  /* 0x00000010005a7812 */ /* 0x140fe400078efe03 */
[C-C-:B------:R-:W-:Y:S02]  /*52e0*/  LOP3.LUT R86, R0.reuse, 0xe, R3.reuse, 0xfe, !PT ;  /* 0x0000000e00567812 */ /* 0x140fe400078efe03 */
[C-C-:B------:R-:W-:Y:S01]  /*52f0*/  LOP3.LUT R80, R0.reuse, 0xc, R3.reuse, 0xfe, !PT ;  /* 0x0000000c00507812 */ /* 0x140fe200078efe03 */
[----:B------:R-:W-:Y:S01]  /*5300*/  LDTM.16dp32bit_t0_t15.x64 R4, tmem[UR14] ;  /* 0x0000000e000479ee */ /* 0x000fe20008b00000 */
[----:B------:R-:W2:Y:S01]  /*5310*/  LDTM.16dp32bit_t16_t31.x64 R4, tmem[UR14+0x40] ;  /* 0x0000400e000479ee */ /* 0x000ea20008b20000 */
[C-C-:B------:R-:W-:Y:S02]  /*5320*/  LOP3.LUT R72, R0.reuse, 0xa, R3.reuse, 0xfe, !PT ;  /* 0x0000000a00487812 */ /* 0x140fe400078efe03 */
[C-C-:B------:R-:W-:Y:S02]  /*5330*/  LOP3.LUT R70, R0.reuse, 0x8, R3.reuse, 0xfe, !PT ;  /* 0x0000000800467812 */ /* 0x140fe400078efe03 */
[----:B------:R-:W-:-:S02]  /*5340*/  LOP3.LUT R84, R0, 0x6, R3, 0xfe, !PT ;  /* 0x0000000600547812 */ /* 0x000fc400078efe03 */
[C-C-:B------:R-:W-:Y:S02]  /*5350*/  LOP3.LUT R104, R0.reuse, 0x4, R3.reuse, 0xfe, !PT ;  /* 0x0000000400687812 */ /* 0x140fe400078efe03 */
[----:B------:R-:W-:Y:S02]  /*5360*/  LOP3.LUT R106, R0, 0x2, R3, 0xfe, !PT ;  /* 0x00000002006a7812 */ /* 0x000fe400078efe03 */
[----:B------:R-:W-:Y:S01]  /*5370*/  LOP3.LUT R0, R69, 0x7f0, RZ, 0xc0, !PT ;  /* 0x000007f045007812 */ /* 0x000fe200078ec0ff */
[----:B------:R-:W3:Y:S01]  /*5380*/  LDC R3, c[0x0][0x3b8] ;  /* 0x0000ee00ff037b82 */ /* 0x000ee20000000800 */
[----:B-1----:R-:W-:-:S04]  /*5390*/  ISETP.GE.AND P0, PT, R2, UR10, PT ;  /* 0x0000000a02007c0c */ /* 0x002fc8000bf06270 */
[----:B------:R-:W-:Y:S02]  /*53a0*/  ISETP.LT.AND P4, PT, R106, UR11, !P0 ;  /* 0x0000000b6a007c0c */ /* 0x000fe4000c781270 */
[----:B------:R-:W-:Y:S01]  /*53b0*/  ISETP.LT.AND P5, PT, R104, UR11, !P0 ;  /* 0x0000000b68007c0c */ /* 0x000fe2000c7a1270 */
[----:B------:R-:W1:Y:S01]  /*53c0*/  @!P2 SYNCS.CCTL.IV [UR13+0x6008] ;  /* 0x00600800ff00a9b1 */ /* 0x000e62000800000d */
[----:B------:R-:W-:Y:S01]  /*53d0*/  NOP ;  /* 0x0000000000007918 */ /* 0x000fe20000000000 */
[----:B------:R-:W-:Y:S02]  /*53e0*/  ISETP.LT.AND P2, PT, R68, UR11, !P0 ;  /* 0x0000000b44007c0c */ /* 0x000fe4000c741270 */
[----:B--2---:R-:W-:Y:S02]  /*53f0*/  F2FP.F16.F32.PACK_AB R4, R6, R4 ;  /* 0x000000040604723e */ /* 0x004fe400000000ff */
[----:B------:R-:W-:Y:S02]  /*5400*/  F2FP.F16.F32.PACK_AB R100, R7, R5 ;  /* 0x000000050764723e */ /* 0x000fe400000000ff */
[----:B------:R-:W-:-:S02]  /*5410*/  F2FP.F16.F32.PACK_AB R5, R10, R8 ;  /* 0x000000080a05723e */ /* 0x000fc400000000ff */
[----:B------:R-:W-:Y:S02]  /*5420*/  F2FP.F16.F32.PACK_AB R101, R11, R9 ;  /* 0x000000090b65723e */ /* 0x000fe400000000ff */
[----:B------:R-:W-:Y:S02]  /*5430*/  F2FP.F16.F32.PACK_AB R6, R14, R12 ;  /* 0x0000000c0e06723e */ /* 0x000fe400000000ff */
[----:B------:R-:W-:Y:S02]  /*5440*/  F2FP.F16.F32.PACK_AB R102, R15, R13 ;  /* 0x0000000d0f66723e */ /* 0x000fe400000000ff */
[----:B------:R-:W-:Y:S02]  /*5450*/  F2FP.F16.F32.PACK_AB R7, R18, R16 ;  /* 0x000000101207723e */ /* 0x000fe400000000ff */
[----:B------:R-:W-:Y:S02]  /*5460*/  F2FP.F16.F32.PACK_AB R103, R19, R17 ;  /* 0x000000111367723e */ /* 0x000fe400000000ff */
[----:B------:R-:W-:Y:S01]  /*5470*/  F2FP.F16.F32.PACK_AB R16, R22, R20 ;  /* 0x000000141610723e */ /* 0x000fe200000000ff */
[----:B-1----:R-:W-:Y:S01]  /*5480*/  STS.128 [R71], R4 ;  /* 0x0000000447007388 */ /* 0x002fe20000000c00 */
[----:B------:R-:W-:-:S02]  /*5490*/  F2FP.F16.F32.PACK_AB R96, R23, R21 ;  /* 0x000000151760723e */ /* 0x000fc400000000ff */
[----:B------:R-:W-:Y:S01]  /*54a0*/  F2FP.F16.F32.PACK_AB R17, R26, R24 ;  /* 0x000000181a11723e */ /* 0x000fe200000000ff */
[----:B------:R-:W-:Y:S01]  /*54b0*/  STS.128 [R71+0x400], R100 ;  /* 0x0004006447007388 */ /* 0x000fe20000000c00 */
[----:B------:R-:W-:Y:S02]  /*54c0*/  F2FP.F16.F32.PACK_AB R97, R27, R25 ;  /* 0x000000191b61723e */ /* 0x000fe400000000ff */
[----:B------:R-:W-:Y:S01]  /*54d0*/  F2FP.F16.F32.PACK_AB R18, R30, R28 ;  /* 0x0000001c1e12723e */ /* 0x000fe200000000ff */
[----:B------:R-:W-:Y:S01]  /*54e0*/  BAR.SYNC.DEFER_BLOCKING 0x0 ;  /* 0x0000000000007b1d */ /* 0x000fe20000010000 */
[----:B------:R-:W-:Y:S01]  /*54f0*/  F2FP.F16.F32.PACK_AB R98, R31, R29 ;  /* 0x0000001d1f62723e */ /* 0x000fe200000000ff */
[----:B0-----:R-:W-:Y:S01]  /*5500*/  IMAD R28, R2, UR4, RZ ;  /* 0x00000004021c7c24 */ /* 0x001fe2000f8e02ff */
[----:B------:R-:W-:Y:S01]  /*5510*/  F2FP.F16.F32.PACK_AB R19, R34, R32 ;  /* 0x000000202213723e */ /* 0x000fe200000000ff */
[----:B---3--:R-:W-:Y:S01]  /*5520*/  IMAD R29, R68, R3, RZ ;  /* 0x00000003441d7224 */ /* 0x008fe200078e02ff */
[----:B------:R-:W-:-:S02]  /*5530*/  F2FP.F16.F32.PACK_AB R99, R35, R33 ;  /* 0x000000212363723e */ /* 0x000fc400000000ff */
[----:B------:R-:W-:Y:S02]  /*5540*/  F2FP.F16.F32.PACK_AB R36, R38, R36 ;  /* 0x000000242624723e */ /* 0x000fe400000000ff */
[----:B------:R-:W-:Y:S02]  /*5550*/  F2FP.F16.F32.PACK_AB R32, R39, R37 ;  /* 0x000000252720723e */ /* 0x000fe400000000ff */
[----:B------:R-:W-:Y:S02]  /*5560*/  F2FP.F16.F32.PACK_AB R37, R42, R40 ;  /* 0x000000282a25723e */ /* 0x000fe400000000ff */
[----:B------:R-:W-:Y:S01]  /*5570*/  F2FP.F16.F32.PACK_AB R33, R43, R41 ;  /* 0x000000292b21723e */ /* 0x000fe200000000ff */
[-C--:B------:R-:W-:Y:S01]  /*5580*/  IMAD R41, R80, R3.reuse, RZ ;  /* 0x0000000350297224 */ /* 0x080fe200078e02ff */
[----:B------:R-:W-:Y:S01]  /*5590*/  F2FP.F16.F32.PACK_AB R38, R46, R44 ;  /* 0x0000002c2e26723e */ /* 0x000fe200000000ff */
[----:B------:R-:W-:Y:S01]  /*55a0*/  IMAD R43, R86, R3, RZ ;  /* 0x00000003562b7224 */ /* 0x000fe200078e02ff */
[----:B------:R-:W-:-:S02]  /*55b0*/  F2FP.F16.F32.PACK_AB R34, R47, R45 ;  /* 0x0000002d2f22723e */ /* 0x000fc400000000ff */
[----:B------:R-:W-:Y:S02]  /*55c0*/  F2FP.F16.F32.PACK_AB R39, R50, R48 ;  /* 0x000000303227723e */ /* 0x000fe400000000ff */
[----:B------:R-:W-:Y:S01]  /*55d0*/  F2FP.F16.F32.PACK_AB R35, R51, R49 ;  /* 0x000000313323723e */ /* 0x000fe200000000ff */
[----:B------:R-:W-:Y:S01]  /*55e0*/  IMAD R49, R94, R3, RZ ;  /* 0x000000035e317224 */ /* 0x000fe200078e02ff */
[----:B------:R-:W-:Y:S01]  /*55f0*/  F2FP.F16.F32.PACK_AB R52, R54, R52 ;  /* 0x000000343634723e */ /* 0x000fe200000000ff */
[----:B------:R-:W0:Y:S01]  /*5600*/  LDS.128 R4, [R0+UR13] ;  /* 0x0000000d00047984 */ /* 0x000e220008000c00 */
[----:B------:R-:W-:Y:S01]  /*5610*/  F2FP.F16.F32.PACK_AB R44, R55, R53 ;  /* 0x00000035372c723e */ /* 0x000fe200000000ff */
[----:B------:R-:W-:Y:S01]  /*5620*/  IMAD R51, R92, R3, RZ ;  /* 0x000000035c337224 */ /* 0x000fe200078e02ff */
[----:B------:R-:W-:Y:S01]  /*5630*/  F2FP.F16.F32.PACK_AB R53, R58, R56 ;  /* 0x000000383a35723e */ /* 0x000fe200000000ff */
[----:B------:R-:W-:Y:S01]  /*5640*/  LDS.128 R8, [R0+UR13+0x800] ;  /* 0x0008000d00087984 */ /* 0x000fe20008000c00 */
[----:B------:R-:W-:Y:S01]  /*5650*/  F2FP.F16.F32.PACK_AB R45, R59, R57 ;  /* 0x000000393b2d723e */ /* 0x000fe200000000ff */
[----:B------:R-:W-:Y:S01]  /*5660*/  IMAD R57, R106, R3, RZ ;  /* 0x000000036a397224 */ /* 0x000fe200078e02ff */
[----:B------:R-:W-:Y:S01]  /*5670*/  F2FP.F16.F32.PACK_AB R54, R62, R60 ;  /* 0x0000003c3e36723e */ /* 0x000fe200000000ff */
[----:B------:R-:W-:Y:S01]  /*5680*/  BAR.SYNC.DEFER_BLOCKING 0x0 ;  /* 0x0000000000007b1d */ /* 0x000fe20000010000 */
[----:B------:R-:W-:Y:S01]  /*5690*/  F2FP.F16.F32.PACK_AB R46, R63, R61 ;  /* 0x0000003d3f2e723e */ /* 0x000fe200000000ff */
[----:B------:R-:W-:Y:S01]  /*56a0*/  IMAD R59, R78, R3, RZ ;  /* 0x000000034e3b7224 */ /* 0x000fe200078e02ff */
[----:B------:R-:W-:-:S02]  /*56b0*/  F2FP.F16.F32.PACK_AB R55, R66, R64 ;  /* 0x000000404237723e */ /* 0x000fc400000000ff */
[----:B------:R-:W-:Y:S02]  /*56c0*/  F2FP.F16.F32.PACK_AB R47, R67, R65 ;  /* 0x00000041432f723e */ /* 0x000fe400000000ff */
[----:B------:R-:W-:-:S04]  /*56d0*/  LEA R2, P3, R28, UR8, 0x1 ;  /* 0x000000081c027c11 */ /* 0x000fc8000f8608ff */
[----:B------:R-:W-:Y:S02]  /*56e0*/  LEA.HI.X.SX32 R28, R28, UR9, 0x1, P3 ;  /* 0x000000091c1c7c11 */ /* 0x000fe400098f0eff */
[----:B------:R-:W-:-:S04]  /*56f0*/  LEA R30, P3, R29, R2, 0x1 ;  /* 0x000000021d1e7211 */ /* 0x000fc800078608ff */
[----:B------:R-:W-:Y:S01]  /*5700*/  LEA.HI.X.SX32 R31, R29, R28, 0x1, P3 ;  /* 0x0000001c1d1f7211 */ /* 0x000fe200018f0eff */
[----:B------:R-:W-:Y:S01]  /*5710*/  IMAD R29, R3, 0x20, R29 ;  /* 0x00000020031d7824 */ /* 0x000fe200078e021d */
[----:B------:R-:W-:Y:S04]  /*5720*/  STS.128 [R71], R16 ;  /* 0x0000001047007388 */ /* 0x000fe80000000c00 */
[----:B------:R-:W-:Y:S01]  /*5730*/  STS.128 [R71+0x400], R96 ;  /* 0x0004006047007388 */ /* 0x000fe20000000c00 */
[----:B------:R-:W-:Y:S06]  /*5740*/  BAR.SYNC.DEFER_BLOCKING 0x0 ;  /* 0x0000000000007b1d */ /* 0x000fec0000010000 */
[----:B------:R-:W1:Y:S04]  /*5750*/  LDS.128 R20, [R0+UR13] ;  /* 0x0000000d00147984 */ /* 0x000e680008000c00 */
[----:B------:R-:W-:Y:S01]  /*5760*/  LDS.128 R12, [R0+UR13+0x800] ;  /* 0x0008000d000c7984 */ /* 0x000fe20008000c00 */
[----:B------:R-:W-:Y:S06]  /*5770*/  BAR.SYNC.DEFER_BLOCKING 0x0 ;  /* 0x0000000000007b1d */ /* 0x000fec0000010000 */
[----:B------:R2:W-:Y:S04]  /*5780*/  STS.128 [R71], R36 ;  /* 0x0000002447007388 */ /* 0x0005e80000000c00 */
[----:B------:R3:W-:Y:S01]  /*5790*/  STS.128 [R71+0x400], R32 ;  /* 0x0004002047007388 */ /* 0x0007e20000000c00 */
[----:B------:R-:W-:Y:S01]  /*57a0*/  BAR.SYNC.DEFER_BLOCKING 0x0 ;  /* 0x0000000000007b1d */ /* 0x000fe20000010000 */
[----:B--2---:R-:W-:-:S02]  /*57b0*/  IMAD R37, R70, R3, RZ ;  /* 0x0000000346257224 */ /* 0x004fc400078e02ff */
[-C--:B------:R-:W-:Y:S02]  /*57c0*/  IMAD R39, R72, R3.reuse, RZ ;  /* 0x0000000348277224 */ /* 0x080fe400078e02ff */
[-C--:B---3--:R-:W-:Y:S02]  /*57d0*/  IMAD R33, R104, R3.reuse, RZ ;  /* 0x0000000368217224 */ /* 0x088fe400078e02ff */
[----:B------:R-:W-:-:S03]  /*57e0*/  IMAD R35, R84, R3, RZ ;  /* 0x0000000354237224 */ /* 0x000fc600078e02ff */
[-C--:B------:R-:W-:Y:S02]  /*57f0*/  LEA R32, P3, R33, R2.reuse, 0x1 ;  /* 0x0000000221207211 */ /* 0x080fe400078608ff */
[----:B------:R-:W-:Y:S02]  /*5800*/  LEA R34, P6, R35, R2, 0x1 ;  /* 0x0000000223227211 */ /* 0x000fe400078c08ff */
[----:B------:R-:W-:Y:S02]  /*5810*/  LEA.HI.X.SX32 R33, R33, R28, 0x1, P3 ;  /* 0x0000001c21217211 */ /* 0x000fe400018f0eff */
[----:B------:R-:W-:Y:S01]  /*5820*/  LEA R38, P3, R39, R2, 0x1 ;  /* 0x0000000227267211 */ /* 0x000fe200078608ff */
[----:B------:R-:W2:Y:S01]  /*5830*/  LDS.128 R24, [R0+UR13] ;  /* 0x0000000d00187984 */ /* 0x000ea20008000c00 */
[----:B------:R-:W-:Y:S02]  /*5840*/  LEA.HI.X.SX32 R35, R35, R28, 0x1, P6 ;  /* 0x0000001c23237211 */ /* 0x000fe400030f0eff */
[----:B------:R-:W-:Y:S01]  /*5850*/  LEA R40, P6, R41, R2, 0x1 ;  /* 0x0000000229287211 */ /* 0x000fe200078c08ff */
[----:B------:R-:W-:Y:S01]  /*5860*/  LDS.128 R16, [R0+UR13+0x800] ;  /* 0x0008000d00107984 */ /* 0x000fe20008000c00 */
[----:B------:R-:W-:-:S02]  /*5870*/  LEA.HI.X.SX32 R39, R39, R28, 0x1, P3 ;  /* 0x0000001c27277211 */ /* 0x000fc400018f0eff */
[----:B------:R-:W-:Y:S01]  /*5880*/  LEA.HI.X.SX32 R41, R41, R28, 0x1, P6 ;  /* 0x0000001c29297211 */ /* 0x000fe200030f0eff */
[----:B------:R-:W-:Y:S06]  /*5890*/  BAR.SYNC.DEFER_BLOCKING 0x0 ;  /* 0x0000000000007b1d */ /* 0x000fec0000010000 */
[----:B------:R3:W-:Y:S04]  /*58a0*/  STS.128 [R71], R52 ;  /* 0x0000003447007388 */ /* 0x0007e80000000c00 */
[----:B------:R4:W-:Y:S01]  /*58b0*/  STS.128 [R71+0x400], R44 ;  /* 0x0004002c47007388 */ /* 0x0009e20000000c00 */
[----:B------:R-:W-:Y:S01]  /*58c0*/  BAR.SYNC.DEFER_BLOCKING 0x0 ;  /* 0x0000000000007b1d */ /* 0x000fe20000010000 */
[----:B---3--:R-:W-:-:S02]  /*58d0*/  IMAD R53, R88, R3, RZ ;  /* 0x0000000358357224 */ /* 0x008fc400078e02ff */
[-C--:B------:R-:W-:Y:S02]  /*58e0*/  IMAD R55, R82, R3.reuse, RZ ;  /* 0x0000000352377224 */ /* 0x080fe400078e02ff */
[----:B----4-:R-:W-:-:S05]  /*58f0*/  IMAD R45, R90, R3, RZ ;  /* 0x000000035a2d7224 */ /* 0x010fca00078e02ff */
[----:B------:R-:W-:-:S04]  /*5900*/  LEA R44, P3, R45, R2, 0x1 ;  /* 0x000000022d2c7211 */ /* 0x000fc800078608ff */
[----:B------:R-:W-:Y:S02]  /*5910*/  LEA.HI.X.SX32 R45, R45, R28, 0x1, P3 ;  /* 0x0000001c2d2d7211 */ /* 0x000fe400018f0eff */
[-C--:B------:R-:W-:Y:S01]  /*5920*/  LEA R50, P3, R51, R2.reuse, 0x1 ;  /* 0x0000000233327211 */ /* 0x080fe200078608ff */
[----:B0-----:R0:W-:Y:S01]  /*5930*/  @P2 STG.E.U16 desc[UR26][R30.64], R4 ;  /* 0x000000041e002986 */ /* 0x0011e2000c10151a */
[----:B------:R-:W-:Y:S02]  /*5940*/  LEA R36, P2, R37, R2, 0x1 ;  /* 0x0000000225247211 */ /* 0x000fe400078408ff */
[-C--:B------:R-:W-:Y:S02]  /*5950*/  LEA.HI.X.SX32 R51, R51, R28.reuse, 0x1, P3 ;  /* 0x0000001c33337211 */ /* 0x080fe400018f0eff */
[----:B------:R-:W-:Y:S02]  /*5960*/  LEA.HI.X.SX32 R37, R37, R28, 0x1, P2 ;  /* 0x0000001c25257211 */ /* 0x000fe400010f0eff */
[----:B------:R-:W-:-:S04]  /*5970*/  LEA R42, P2, R43, R2, 0x1 ;  /* 0x000000022b2a7211 */ /* 0x000fc800078408ff */
[----:B------:R-:W-:Y:S01]  /*5980*/  LEA.HI.X.SX32 R43, R43, R28, 0x1, P2 ;  /* 0x0000001c2b2b7211 */ /* 0x000fe200010f0eff */
[----:B0-----:R-:W-:Y:S01]  /*5990*/  IMAD R31, R74, R3, RZ ;  /* 0x000000034a1f7224 */ /* 0x001fe200078e02ff */
[-C--:B------:R-:W-:Y:S02]  /*59a0*/  LEA R48, P2, R49, R2.reuse, 0x1 ;  /* 0x0000000231307211 */ /* 0x080fe400078408ff */
[-C--:B------:R-:W-:Y:S02]  /*59b0*/  LEA R30, P3, R57, R2.reuse, 0x1 ;  /* 0x00000002391e7211 */ /* 0x080fe400078608ff */
[----:B------:R-:W-:Y:S02]  /*59c0*/  LEA R46, P6, R31, R2, 0x1 ;  /* 0x000000021f2e7211 */ /* 0x000fe400078c08ff */
[-C--:B------:R-:W-:Y:S02]  /*59d0*/  LEA.HI.X.SX32 R49, R49, R28.reuse, 0x1, P2 ;  /* 0x0000001c31317211 */ /* 0x080fe400010f0eff */
[----:B------:R-:W-:-:S02]  /*59e0*/  LEA.HI.X.SX32 R47, R31, R28, 0x1, P6 ;  /* 0x0000001c1f2f7211 */ /* 0x000fc400030f0eff */
[-C--:B------:R-:W-:Y:S02]  /*59f0*/  LEA R52, P6, R53, R2.reuse, 0x1 ;  /* 0x0000000235347211 */ /* 0x080fe400078c08ff */
[----:B------:R-:W-:Y:S02]  /*5a00*/  LEA R54, P2, R55, R2, 0x1 ;  /* 0x0000000237367211 */ /* 0x000fe400078408ff */
[----:B------:R-:W-:Y:S02]  /*5a10*/  LEA.HI.X.SX32 R53, R53, R28, 0x1, P6 ;  /* 0x0000001c35357211 */ /* 0x000fe400030f0eff */
[----:B------:R-:W-:Y:S02]  /*5a20*/  LEA R56, P6, R59, R2, 0x1 ;  /* 0x000000023b387211 */ /* 0x000fe400078c08ff */
[-C--:B------:R-:W-:Y:S02]  /*5a30*/  LEA.HI.X.SX32 R55, R55, R28.reuse, 0x1, P2 ;  /* 0x0000001c37377211 */ /* 0x080fe400010f0eff */
[----:B------:R-:W-:-:S02]  /*5a40*/  LEA.HI.X.SX32 R31, R57, R28, 0x1, P3 ;  /* 0x0000001c391f7211 */ /* 0x000fc400018f0eff */
[----:B------:R-:W-:Y:S02]  /*5a50*/  ISETP.LT.AND P2, PT, R84, UR11, !P0 ;  /* 0x0000000b54007c0c */ /* 0x000fe4000c741270 */
[----:B------:R-:W-:Y:S02]  /*5a60*/  LEA.HI.X.SX32 R57, R59, R28, 0x1, P6 ;  /* 0x0000001c3b397211 */ /* 0x000fe400030f0eff */
[----:B------:R-:W-:Y:S02]  /*5a70*/  ISETP.LT.AND P6, PT, R70, UR11, !P0 ;  /* 0x0000000b46007c0c */ /* 0x000fe4000c7c1270 */
[----:B------:R-:W-:Y:S02]  /*5a80*/  PRMT R4, R4, 0x7632, R4 ;  /* 0x0000763204047816 */ /* 0x000fe40000000004 */
[----:B------:R-:W-:-:S03]  /*5a90*/  ISETP.LT.AND P3, PT, R72, UR11, !P0 ;  /* 0x0000000b48007c0c */ /* 0x000fc6000c761270 */
[----:B------:R0:W-:Y:S01]  /*5aa0*/  @P4 STG.E.U16 desc[UR26][R30.64], R4 ;  /* 0x000000041e004986 */ /* 0x0001e2000c10151a */
[----:B------:R-:W-:-:S03]  /*5ab0*/  ISETP.LT.AND P4, PT, R80, UR11, !P0 ;  /* 0x0000000b50007c0c */ /* 0x000fc6000c781270 */
[----:B------:R3:W-:Y:S01]  /*5ac0*/  @P5 STG.E.U16 desc[UR26][R32.64], R5 ;  /* 0x0000000520005986 */ /* 0x0007e2000c10151a */
[----:B------:R-:W-:Y:S02]  /*5ad0*/  ISETP.LT.AND P5, PT, R86, UR11, !P0 ;  /* 0x0000000b56007c0c */ /* 0x000fe4000c7a1270 */
[----:B0-----:R-:W-:Y:S02]  /*5ae0*/  PRMT R31, R5, 0x7632, R31 ;  /* 0x00007632051f7816 */ /* 0x001fe4000000001f */
[----:B------:R-:W-:Y:S02]  /*5af0*/  PRMT R30, R7, 0x7632, R30 ;  /* 0x00007632071e7816 */ /* 0x000fe4000000001e */
[----:B---3--:R-:W-:Y:S01]  /*5b00*/  PRMT R33, R6, 0x7632, R33 ;  /* 0x0000763206217816 */ /* 0x008fe20000000021 */
[----:B------:R0:W-:Y:S01]  /*5b10*/  @P2 STG.E.U16 desc[UR26][R34.64], R31 ;  /* 0x0000001f22002986 */ /* 0x0001e2000c10151a */
[----:B------:R-:W-:Y:S02]  /*5b20*/  ISETP.LT.AND P2, PT, R90, UR11, !P0 ;  /* 0x0000000b5a007c0c */ /* 0x000fe4000c741270 */
[----:B-1----:R-:W-:Y:S01]  /*5b30*/  PRMT R5, R20, 0x7632, R5 ;  /* 0x0000763214057816 */ /* 0x002fe20000000005 */
[----:B------:R1:W-:Y:S01]  /*5b40*/  @P6 STG.E.U16 desc[UR26][R36.64], R6 ;  /* 0x0000000624006986 */ /* 0x0003e2000c10151a */
[----:B------:R-:W-:-:S02]  /*5b50*/  ISETP.LT.AND P6, PT, R74, UR11, !P0 ;  /* 0x0000000b4a007c0c */ /* 0x000fc4000c7c1270 */
[----:B------:R-:W-:Y:S01]  /*5b60*/  LOP3.LUT R4, R68, 0x7c, RZ, 0xfc, !PT ;  /* 0x0000007c44047812 */ /* 0x000fe200078efcff */
[----:B------:R-:W-:Y:S01]  /*5b70*/  @P3 STG.E.U16 desc[UR26][R38.64], R33 ;  /* 0x0000002126003986 */ /* 0x000fe2000c10151a */
[----:B------:R-:W-:-:S03]  /*5b80*/  ISETP.LT.AND P3, PT, R94, UR11, !P0 ;  /* 0x0000000b5e007c0c */ /* 0x000fc6000c761270 */
[----:B------:R3:W-:Y:S01]  /*5b90*/  @P4 STG.E.U16 desc[UR26][R40.64], R7 ;  /* 0x0000000728004986 */ /* 0x0007e2000c10151a */
[----:B------:R-:W-:Y:S02]  /*5ba0*/  ISETP.LT.AND P4, PT, R92, UR11, !P0 ;  /* 0x0000000b5c007c0c */ /* 0x000fe4000c781270 */
[----:B0-----:R-:W-:Y:S01]  /*5bb0*/  PRMT R31, R21, 0x7632, R31 ;  /* 0x00007632151f7816 */ /* 0x001fe2000000001f */
[----:B------:R0:W-:Y:S01]  /*5bc0*/  @P5 STG.E.U16 desc[UR26][R42.64], R30 ;  /* 0x0000001e2a005986 */ /* 0x0001e2000c10151a */
[----:B------:R-:W-:Y:S02]  /*5bd0*/  ISETP.LT.AND P5, PT, R88, UR11, !P0 ;  /* 0x0000000b58007c0c */ /* 0x000fe4000c7a1270 */
[----:B-1----:R-:W-:Y:S01]  /*5be0*/  LOP3.LUT R6, R68, 0x22, RZ, 0xfc, !PT ;  /* 0x0000002244067812 */ /* 0x002fe200078efcff */
[----:B------:R1:W-:Y:S01]  /*5bf0*/  @P2 STG.E.U16 desc[UR26][R44.64], R20 ;  /* 0x000000142c002986 */ /* 0x0003e2000c10151a */
[----:B------:R-:W-:Y:S02]  /*5c00*/  ISETP.LT.AND P2, PT, R4, UR11, !P0 ;  /* 0x0000000b04007c0c */ /* 0x000fe4000c741270 */
[----:B------:R-:W-:Y:S01]  /*5c10*/  LOP3.LUT R4, R68, 0x20, RZ, 0xfc, !PT ;  /* 0x0000002044047812 */ /* 0x000fe200078efcff */
[----:B------:R4:W-:Y:S01]  /*5c20*/  @P6 STG.E.U16 desc[UR26][R46.64], R5 ;  /* 0x000000052e006986 */ /* 0x0009e2000c10151a */
[----:B------:R-:W-:-:S02]  /*5c30*/  ISETP.LT.AND P6, PT, R82, UR11, !P0 ;  /* 0x0000000b52007c0c */ /* 0x000fc4000c7c1270 */
[----:B---3--:R-:W-:Y:S01]  /*5c40*/  PRMT R7, R22, 0x7632, R7 ;  /* 0x0000763216077816 */ /* 0x008fe20000000007 */
[----:B------:R3:W-:Y:S01]  /*5c50*/  @P3 STG.E.U16 desc[UR26][R48.64], R21 ;  /* 0x0000001530003986 */ /* 0x0007e2000c10151a */
[----:B------:R-:W-:Y:S02]  /*5c60*/  ISETP.LT.AND P3, PT, R78, UR11, !P0 ;  /* 0x0000000b4e007c0c */ /* 0x000fe4000c761270 */
[----:B0-----:R-:W-:Y:S01]  /*5c70*/  PRMT R30, R23, 0x7632, R30 ;  /* 0x00007632171e7816 */ /* 0x001fe2000000001e */
[----:B------:R-:W-:Y:S01]  /*5c80*/  @P4 STG.E.U16 desc[UR26][R50.64], R31 ;  /* 0x0000001f32004986 */ /* 0x000fe2000c10151a */
[----:B------:R-:W-:Y:S02]  /*5c90*/  ISETP.LT.AND P4, PT, R4, UR11, !P0 ;  /* 0x0000000b04007c0c */ /* 0x000fe4000c781270 */
[----:B-1----:R-:W-:Y:S01]  /*5ca0*/  LOP3.LUT R20, R68, 0x24, RZ, 0xfc, !PT ;  /* 0x0000002444147812 */ /* 0x002fe200078efcff */
[----:B------:R0:W-:Y:S01]  /*5cb0*/  @P5 STG.E.U16 desc[UR26][R52.64], R22 ;  /* 0x0000001634005986 */ /* 0x0001e2000c10151a */
[C---:B----4-:R-:W-:Y:S01]  /*5cc0*/  IMAD R5, R76.reuse, R3, RZ ;  /* 0x000000034c057224 */ /* 0x050fe200078e02ff */
[----:B------:R-:W-:-:S02]  /*5cd0*/  ISETP.LT.AND P5, PT, R76, UR11, !P0 ;  /* 0x0000000b4c007c0c */ /* 0x000fc4000c7a1270 */
[----:B------:R1:W-:Y:S01]  /*5ce0*/  @P6 STG.E.U16 desc[UR26][R54.64], R7 ;  /* 0x0000000736006986 */ /* 0x0003e2000c10151a */
[----:B---3--:R-:W-:Y:S01]  /*5cf0*/  IMAD R21, R3, 0x2, R29 ;  /* 0x0000000203157824 */ /* 0x008fe200078e021d */
[C---:B------:R-:W-:Y:S02]  /*5d00*/  LEA R4, P6, R5.reuse, R2, 0x1 ;  /* 0x0000000205047211 */ /* 0x040fe400078c08ff */
[----:B------:R3:W-:Y:S01]  /*5d10*/  @P3 STG.E.U16 desc[UR26][R56.64], R23 ;  /* 0x0000001738003986 */ /* 0x0007e2000c10151a */
[----:B------:R-:W-:Y:S02]  /*5d20*/  ISETP.LT.AND P3, PT, R6, UR11, !P0 ;  /* 0x0000000b06007c0c */ /* 0x000fe4000c761270 */
[----:B------:R-:W-:Y:S02]  /*5d30*/  LEA.HI.X.SX32 R5, R5, R28, 0x1, P6 ;  /* 0x0000001c05057211 */ /* 0x000fe400030f0eff */
[C---:B------:R-:W-:Y:S02]  /*5d40*/  LEA R6, P6, R29.reuse, R2, 0x1 ;  /* 0x000000021d067211 */ /* 0x040fe400078c08ff */
[----:B0-----:R-:W-:Y:S01]  /*5d50*/  LOP3.LUT R22, R68, 0x28, RZ, 0xfc, !PT ;  /* 0x0000002844167812 */ /* 0x001fe200078efcff */
[----:B------:R0:W-:Y:S01]  /*5d60*/  @P5 STG.E.U16 desc[UR26][R4.64], R30 ;  /* 0x0000001e04005986 */ /* 0x0001e2000c10151a */
[----:B-1----:R-:W-:-:S02]  /*5d70*/  LEA.HI.X.SX32 R7, R29, R28, 0x1, P6 ;  /* 0x0000001c1d077211 */ /* 0x002fc400030f0eff */
[----:B------:R-:W-:Y:S01]  /*5d80*/  ISETP.LT.AND P5, PT, R20, UR11, !P0 ;  /* 0x0000000b14007c0c */ /* 0x000fe2000c7a1270 */
[----:B---3--:R-:W-:Y:S01]  /*5d90*/  IMAD R23, R3, 0x2, R21 ;  /* 0x0000000203177824 */ /* 0x008fe200078e0215 */
[C---:B------:R-:W-:Y:S01]  /*5da0*/  LEA R20, P6, R21.reuse, R2, 0x1 ;  /* 0x0000000215147211 */ /* 0x040fe200078c08ff */
[----:B--2---:R1:W-:Y:S01]  /*5db0*/  @P4 STG.E.U16 desc[UR26][R6.64], R24 ;  /* 0x0000001806004986 */ /* 0x0043e2000c10151a */
[----:B------:R-:W-:Y:S02]  /*5dc0*/  ISETP.LT.AND P4, PT, R22, UR11, !P0 ;  /* 0x0000000b16007c0c */ /* 0x000fe4000c781270 */
[----:B------:R-:W-:Y:S02]  /*5dd0*/  LEA.HI.X.SX32 R21, R21, R28, 0x1, P6 ;  /* 0x0000001c15157211 */ /* 0x000fe400030f0eff */
[----:B------:R-:W-:Y:S01]  /*5de0*/  LEA R22, P6, R23, R2, 0x1 ;  /* 0x0000000217167211 */ /* 0x000fe200078c08ff */
[----:B0-----:R-:W-:Y:S01]  /*5df0*/  IMAD R5, R3, 0x2, R23 ;  /* 0x0000000203057824 */ /* 0x001fe200078e0217 */
[----:B------:R-:W-:-:S02]  /*5e00*/  LOP3.LUT R29, R68, 0x26, RZ, 0xfc, !PT ;  /* 0x00000026441d7812 */ /* 0x000fc400078efcff */
[----:B------:R-:W-:Y:S02]  /*5e10*/  LEA.HI.X.SX32 R23, R23, R28, 0x1, P6 ;  /* 0x0000001c17177211 */ /* 0x000fe400030f0eff */
[----:B------:R-:W-:Y:S02]  /*5e20*/  LOP3.LUT R4, R68, 0x2a, RZ, 0xfc, !PT ;  /* 0x0000002a44047812 */ /* 0x000fe400078efcff */
[----:B-1----:R-:W-:Y:S02]  /*5e30*/  PRMT R7, R24, 0x7632, R7 ;  /* 0x0000763218077816 */ /* 0x002fe40000000007 */
[----:B------:R-:W-:Y:S02]  /*5e40*/  LEA R30, P6, R5, R2, 0x1 ;  /* 0x00000002051e7211 */ /* 0x000fe400078c08ff */
[----:B------:R-:W-:Y:S01]  /*5e50*/  PRMT R34, R25, 0x7632, R34 ;  /* 0x0000763219227816 */ /* 0x000fe20000000022 */
[----:B------:R0:W-:Y:S01]  /*5e60*/  @P3 STG.E.U16 desc[UR26][R20.64], R7 ;  /* 0x0000000714003986 */ /* 0x0001e2000c10151a */
[----:B------:R-:W-:Y:S01]  /*5e70*/  ISETP.LT.AND P3, PT, R29, UR11, !P0 ;  /* 0x0000000b1d007c0c */ /* 0x000fe2000c761270 */
[----:B------:R-:W-:Y:S01]  /*5e80*/  IMAD R29, R3, 0x2, R5 ;  /* 0x00000002031d7824 */ /* 0x000fe200078e0205 */
[----:B------:R-:W-:Y:S01]  /*5e90*/  LEA.HI.X.SX32 R31, R5, R28, 0x1, P6 ;  /* 0x0000001c051f7211 */ /* 0x000fe200030f0eff */
[----:B------:R1:W-:Y:S01]  /*5ea0*/  @P5 STG.E.U16 desc[UR26][R22.64], R25 ;  /* 0x0000001916005986 */ /* 0x0003e2000c10151a */
[----:B------:R-:W-:-:S02]  /*5eb0*/  ISETP.LT.AND P5, PT, R4, UR11, !P0 ;  /* 0x0000000b04007c0c */ /* 0x000fc4000c7a1270 */
[C---:B------:R-:W-:Y:S01]  /*5ec0*/  LEA R32, P6, R29.reuse, R2, 0x1 ;  /* 0x000000021d207211 */ /* 0x040fe200078c08ff */
[----:B------:R-:W2:Y:S01]  /*5ed0*/  LDS.128 R4, [R0+UR13] ;  /* 0x0000000d00047984 */ /* 0x000ea20008000c00 */
[C---:B------:R-:W-:Y:S02]  /*5ee0*/  LOP3.LUT R24, R68.reuse, 0x2e, RZ, 0xfc, !PT ;  /* 0x0000002e44187812 */ /* 0x040fe400078efcff */
[----:B------:R-:W-:Y:S01]  /*5ef0*/  LEA.HI.X.SX32 R33, R29, R28, 0x1, P6 ;  /* 0x0000001c1d217211 */ /* 0x000fe200030f0eff */
[C---:B0-----:R-:W-:Y:S01]  /*5f00*/  IMAD R21, R3.reuse, 0x2, R29 ;  /* 0x0000000203157824 */ /* 0x041fe200078e021d */
[----:B------:R-:W-:Y:S01]  /*5f10*/  LOP3.LUT R20, R68, 0x2c, RZ, 0xfc, !PT ;  /* 0x0000002c44147812 */ /* 0x000fe200078efcff */
[----:B------:R0:W-:Y:S02]  /*5f20*/  @P3 STG.E.U16 desc[UR26][R30.64], R34 ;  /* 0x000000221e003986 */ /* 0x0001e4000c10151a */
[----:B-1----:R-:W-:Y:S01]  /*5f30*/  IMAD R23, R3, 0x2, R21 ;  /* 0x0000000203177824 */ /* 0x002fe200078e0215 */
[----:B------:R-:W-:Y:S01]  /*5f40*/  ISETP.LT.AND P3, PT, R20, UR11, !P0 ;  /* 0x0000000b14007c0c */ /* 0x000fe2000c761270 */
[----:B------:R1:W-:Y:S01]  /*5f50*/  @P4 STG.E.U16 desc[UR26][R32.64], R26 ;  /* 0x0000001a20004986 */ /* 0x0003e2000c10151a */
[----:B------:R-:W-:Y:S01]  /*5f60*/  LEA R20, P6, R21, R2, 0x1 ;  /* 0x0000000215147211 */ /* 0x000fe200078c08ff */
[----:B------:R-:W-:Y:S01]  /*5f70*/  IMAD R25, R3, 0x2, R23 ;  /* 0x0000000203197824 */ /* 0x000fe200078e0217 */
[----:B------:R-:W-:-:S02]  /*5f80*/  LOP3.LUT R22, R68, 0x30, RZ, 0xfc, !PT ;  /* 0x0000003044167812 */ /* 0x000fc400078efcff */
[----:B------:R-:W-:Y:S01]  /*5f90*/  LEA.HI.X.SX32 R21, R21, R28, 0x1, P6 ;  /* 0x0000001c15157211 */ /* 0x000fe200030f0eff */
[----:B------:R-:W-:Y:S01]  /*5fa0*/  IMAD R29, R3, 0x2, R25 ;  /* 0x00000002031d7824 */ /* 0x000fe200078e0219 */
[----:B------:R-:W-:Y:S02]  /*5fb0*/  ISETP.LT.AND P4, PT, R22, UR11, !P0 ;  /* 0x0000000b16007c0c */ /* 0x000fe4000c781270 */
[----:B0-----:R-:W-:Y:S02]  /*5fc0*/  PRMT R31, R26, 0x7632, R31 ;  /* 0x000076321a1f7816 */ /* 0x001fe4000000001f */
[----:B------:R-:W-:Y:S02]  /*5fd0*/  LEA R22, P6, R23, R2, 0x1 ;  /* 0x0000000217167211 */ /* 0x000fe400078c08ff */
[----:B-1----:R-:W-:Y:S01]  /*5fe0*/  LOP3.LUT R26, R68, 0x32, RZ, 0xfc, !PT ;  /* 0x00000032441a7812 */ /* 0x002fe200078efcff */
[----:B------:R0:W-:Y:S01]  /*5ff0*/  @P5 STG.E.U16 desc[UR26][R20.64], R31 ;  /* 0x0000001f14005986 */ /* 0x0001e2000c10151a */
[----:B------:R-:W-:-:S02]  /*6000*/  ISETP.LT.AND P5, PT, R24, UR11, !P0 ;  /* 0x0000000b18007c0c */ /* 0x000fc4000c7a1270 */
[----:B------:R-:W-:Y:S02]  /*6010*/  LEA.HI.X.SX32 R23, R23, R28, 0x1, P6 ;  /* 0x0000001c17177211 */ /* 0x000fe400030f0eff */
[----:B------:R-:W-:Y:S02]  /*6020*/  LEA R24, P6, R25, R2, 0x1 ;  /* 0x0000000219187211 */ /* 0x000fe400078c08ff */
[----:B------:R-:W-:Y:S01]  /*6030*/  PRMT R32, R27, 0x7632, R32 ;  /* 0x000076321b207816 */ /* 0x000fe20000000020 */
[----:B------:R1:W-:Y:S01]  /*6040*/  @P3 STG.E.U16 desc[UR26][R22.64], R27 ;  /* 0x0000001b16003986 */ /* 0x0003e2000c10151a */
[----:B------:R-:W-:Y:S02]  /*6050*/  LEA.HI.X.SX32 R25, R25, R28, 0x1, P6 ;  /* 0x0000001c19197211 */ /* 0x000fe400030f0eff */
[----:B------:R-:W-:Y:S01]  /*6060*/  LEA R30, P6, R29, R2, 0x1 ;  /* 0x000000021d1e7211 */ /* 0x000fe200078c08ff */
[----:B0-----:R-:W-:Y:S01]  /*6070*/  IMAD R21, R3, 0x2, R29 ;  /* 0x0000000203157824 */ /* 0x001fe200078e021d */
[----:B------:R-:W-:Y:S01]  /*6080*/  LOP3.LUT R20, R68, 0x34, RZ, 0xfc, !PT ;  /* 0x0000003444147812 */ /* 0x000fe200078efcff */
[----:B------:R0:W-:Y:S01]  /*6090*/  @P5 STG.E.U16 desc[UR26][R24.64], R32 ;  /* 0x0000002018005986 */ /* 0x0001e2000c10151a */
[----:B------:R-:W-:-:S02]  /*60a0*/  ISETP.LT.AND P3, PT, R26, UR11, !P0 ;  /* 0x0000000b1a007c0c */ /* 0x000fc4000c761270 */
[----:B------:R-:W-:Y:S02]  /*60b0*/  LEA.HI.X.SX32 R31, R29, R28, 0x1, P6 ;  /* 0x0000001c1d1f7211 */ /* 0x000fe400030f0eff */
[----:B------:R-:W-:Y:S01]  /*60c0*/  ISETP.LT.AND P5, PT, R20, UR11, !P0 ;  /* 0x0000000b14007c0c */ /* 0x000fe2000c7a1270 */
[----:B-1----:R-:W-:Y:S01]  /*60d0*/  IMAD R23, R3, 0x2, R21 ;  /* 0x0000000203177824 */ /* 0x002fe200078e0215 */
[C---:B------:R-:W-:Y:S01]  /*60e0*/  LEA R20, P6, R21.reuse, R2, 0x1 ;  /* 0x0000000215147211 */ /* 0x040fe200078c08ff */
[----:B--2---:R1:W-:Y:S01]  /*60f0*/  @P4 STG.E.U16 desc[UR26][R30.64], R4 ;  /* 0x000000041e004986 */ /* 0x0043e2000c10151a */
[----:B------:R-:W-:Y:S02]  /*6100*/  LOP3.LUT R22, R68, 0x38, RZ, 0xfc, !PT ;  /* 0x0000003844167812 */ /* 0x000fe400078efcff */
[----:B------:R-:W-:Y:S01]  /*6110*/  LEA.HI.X.SX32 R21, R21, R28, 0x1, P6 ;  /* 0x0000001c15157211 */ /* 0x000fe200030f0eff */
[----:B0-----:R-:W-:Y:S01]  /*6120*/  IMAD R25, R3, 0x2, R23 ;  /* 0x0000000203197824 */ /* 0x001fe200078e0217 */
[----:B------:R-:W-:-:S02]  /*6130*/  PRMT R29, R4, 0x7632, R29 ;  /* 0x00007632041d7816 */ /* 0x000fc4000000001d */
[----:B------:R-:W-:Y:S01]  /*6140*/  LOP3.LUT R26, R68, 0x36, RZ, 0xfc, !PT ;  /* 0x00000036441a7812 */ /* 0x000fe200078efcff */
[----:B------:R-:W-:Y:S01]  /*6150*/  IMAD R27, R3, 0x2, R25 ;  /* 0x00000002031b7824 */ /* 0x000fe200078e0219 */
[----:B------:R-:W-:Y:S01]  /*6160*/  ISETP.LT.AND P4, PT, R22, UR11, !P0 ;  /* 0x0000000b16007c0c */ /* 0x000fe2000c781270 */
[----:B------:R0:W-:Y:S01]  /*6170*/  @P3 STG.E.U16 desc[UR26][R20.64], R29 ;  /* 0x0000001d14003986 */ /* 0x0001e2000c10151a */
[C---:B------:R-:W-:Y:S02]  /*6180*/  LEA R22, P6, R23.reuse, R2, 0x1 ;  /* 0x0000000217167211 */ /* 0x040fe400078c08ff */
[----:B------:R-:W-:Y:S02]  /*6190*/  ISETP.LT.AND P3, PT, R26, UR11, !P0 ;  /* 0x0000000b1a007c0c */ /* 0x000fe4000c761270 */
[----:B------:R-:W-:Y:S02]  /*61a0*/  LEA.HI.X.SX32 R23, R23, R28, 0x1, P6 ;  /* 0x0000001c17177211 */ /* 0x000fe400030f0eff */
[----:B------:R-:W-:-:S02]  /*61b0*/  LEA R24, P6, R25, R2, 0x1 ;  /* 0x0000000219187211 */ /* 0x000fc400078c08ff */
[----:B-1----:R-:W-:Y:S01]  /*61c0*/  LOP3.LUT R4, R68, 0x3a, RZ, 0xfc, !PT ;  /* 0x0000003a44047812 */ /* 0x002fe200078efcff */
[----:B------:R1:W-:Y:S01]  /*61d0*/  @P5 STG.E.U16 desc[UR26][R22.64], R5 ;  /* 0x0000000516005986 */ /* 0x0003e2000c10151a */
[----:B------:R-:W-:Y:S01]  /*61e0*/  LEA.HI.X.SX32 R25, R25, R28, 0x1, P6 ;  /* 0x0000001c19197211 */ /* 0x000fe200030f0eff */
[----:B0-----:R-:W-:Y:S01]  /*61f0*/  IMAD R21, R3, 0x2, R27 ;  /* 0x0000000203157824 */ /* 0x001fe200078e021b */
[C---:B------:R-:W-:Y:S02]  /*6200*/  LEA R26, P6, R27.reuse, R2, 0x1 ;  /* 0x000000021b1a7211 */ /* 0x040fe400078c08ff */
[----:B------:R-:W-:Y:S02]  /*6210*/  ISETP.LT.AND P5, PT, R4, UR11, !P0 ;  /* 0x0000000b04007c0c */ /* 0x000fe4000c7a1270 */
[----:B------:R-:W-:Y:S02]  /*6220*/  LOP3.LUT R4, R68, 0x3c, RZ, 0xfc, !PT ;  /* 0x0000003c44047812 */ /* 0x000fe400078efcff */
[----:B------:R-:W-:-:S02]  /*6230*/  LEA.HI.X.SX32 R27, R27, R28, 0x1, P6 ;  /* 0x0000001c1b1b7211 */ /* 0x000fc400030f0eff */
[----:B------:R-:W-:Y:S02]  /*6240*/  LEA R20, P6, R21, R2, 0x1 ;  /* 0x0000000215147211 */ /* 0x000fe400078c08ff */
[----:B-1----:R-:W-:Y:S01]  /*6250*/  PRMT R23, R5, 0x7632, R23 ;  /* 0x0000763205177816 */ /* 0x002fe20000000017 */
[----:B------:R-:W-:Y:S01]  /*6260*/  IMAD R5, R3, 0x2, R21 ;  /* 0x0000000203057824 */ /* 0x000fe200078e0215 */
[----:B------:R-:W-:Y:S02]  /*6270*/  LEA.HI.X.SX32 R21, R21, R28, 0x1, P6 ;  /* 0x0000001c15157211 */ /* 0x000fe400030f0eff */
[----:B------:R-:W-:Y:S01]  /*6280*/  LOP3.LUT R22, R68, 0x3e, RZ, 0xfc, !PT ;  /* 0x0000003e44167812 */ /* 0x000fe200078efcff */
[----:B------:R0:W-:Y:S01]  /*6290*/  @P3 STG.E.U16 desc[UR26][R24.64], R23 ;  /* 0x0000001718003986 */ /* 0x0001e2000c10151a */
[----:B------:R-:W-:Y:S02]  /*62a0*/  ISETP.LT.AND P3, PT, R4, UR11, !P0 ;  /* 0x0000000b04007c0c */ /* 0x000fe4000c761270 */
[----:B------:R-:W-:Y:S01]  /*62b0*/  LOP3.LUT R4, R68, 0x40, RZ, 0xfc, !PT ;  /* 0x0000004044047812 */ /* 0x000fe200078efcff */
[----:B------:R1:W-:Y:S03]  /*62c0*/  @P4 STG.E.U16 desc[UR26][R26.64], R6 ;  /* 0x000000061a004986 */ /* 0x0003e6000c10151a */
[----:B------:R-:W-:-:S02]  /*62d0*/  ISETP.LT.AND P4, PT, R4, UR11, !P0 ;  /* 0x0000000b04007c0c */ /* 0x000fc4000c781270 */
[----:B------:R-:W-:Y:S01]  /*62e0*/  LEA R4, P6, R5, R2, 0x1 ;  /* 0x0000000205047211 */ /* 0x000fe200078c08ff */
[----:B0-----:R-:W-:-:S03]  /*62f0*/  IMAD R23, R3, 0x2, R5 ;  /* 0x0000000203177824 */ /* 0x001fc600078e0205 */
[----:B------:R-:W-:Y:S02]  /*6300*/  LEA.HI.X.SX32 R5, R5, R28, 0x1, P6 ;  /* 0x0000001c05057211 */ /* 0x000fe400030f0eff */
[----:B-1----:R-:W-:Y:S01]  /*6310*/  PRMT R27, R6, 0x7632, R27 ;  /* 0x00007632061b7816 */ /* 0x002fe2000000001b */
[----:B------:R-:W-:Y:S01]  /*6320*/  IMAD R25, R3, 0x2, R23 ;  /* 0x0000000203197824 */ /* 0x000fe200078e0217 */
[----:B------:R-:W-:Y:S02]  /*6330*/  LOP3.LUT R6, R68, 0x42, RZ, 0xfc, !PT ;  /* 0x0000004244067812 */ /* 0x000fe400078efcff */
[----:B------:R-:W-:Y:S01]  /*6340*/  PRMT R26, R7, 0x7632, R26 ;  /* 0x00007632071a7816 */ /* 0x000fe2000000001a */
[----:B------:R0:W-:Y:S01]  /*6350*/  @P5 STG.E.U16 desc[UR26][R20.64], R27 ;  /* 0x0000001b14005986 */ /* 0x0001e2000c10151a */
[----:B------:R-:W-:Y:S02]  /*6360*/  ISETP.LT.AND P5, PT, R22, UR11, !P0 ;  /* 0x0000000b16007c0c */ /* 0x000fe4000c7a1270 */
[----:B------:R-:W-:Y:S01]  /*6370*/  LEA R22, P6, R23, R2, 0x1 ;  /* 0x0000000217167211 */ /* 0x000fe200078c08ff */
[----:B------:R1:W-:Y:S01]  /*6380*/  @P3 STG.E.U16 desc[UR26][R4.64], R7 ;  /* 0x0000000704003986 */ /* 0x0003e2000c10151a */
[----:B------:R-:W-:-:S02]  /*6390*/  ISETP.LT.AND P3, PT, R6, UR11, !P0 ;  /* 0x0000000b06007c0c */ /* 0x000fc4000c761270 */
[----:B------:R-:W-:Y:S02]  /*63a0*/  LEA.HI.X.SX32 R23, R23, R28, 0x1, P6 ;  /* 0x0000001c17177211 */ /* 0x000fe400030f0eff */
[----:B------:R-:W-:Y:S02]  /*63b0*/  LEA R24, P6, R25, R2, 0x1 ;  /* 0x0000000219187211 */ /* 0x000fe400078c08ff */
[----:B------:R-:W-:Y:S01]  /*63c0*/  LOP3.LUT R6, R68, 0x44, RZ, 0xfc, !PT ;  /* 0x0000004444067812 */ /* 0x000fe200078efcff */
[----:B0-----:R-:W-:Y:S01]  /*63d0*/  IMAD R21, R3, 0x2, R25 ;  /* 0x0000000203157824 */ /* 0x001fe200078e0219 */
[----:B------:R-:W-:Y:S01]  /*63e0*/  LEA.HI.X.SX32 R25, R25, R28, 0x1, P6 ;  /* 0x0000001c19197211 */ /* 0x000fe200030f0eff */
[----:B------:R0:W-:Y:S01]  /*63f0*/  @P5 STG.E.U16 desc[UR26][R22.64], R26 ;  /* 0x0000001a16005986 */ /* 0x0001e2000c10151a */
[----:B------:R-:W-:Y:S01]  /*6400*/  ISETP.LT.AND P5, PT, R6, UR11, !P0 ;  /* 0x0000000b06007c0c */ /* 0x000fe2000c7a1270 */
[----:B-1----:R-:W-:Y:S01]  /*6410*/  IMAD R5, R3, 0x2, R21 ;  /* 0x0000000203057824 */ /* 0x002fe200078e0215 */
[----:B------:R-:W-:Y:S01]  /*6420*/  LEA R20, P6, R21, R2, 0x1 ;  /* 0x0000000215147211 */ /* 0x000fe200078c08ff */
[----:B------:R1:W-:Y:S01]  /*6430*/  @P4 STG.E.U16 desc[UR26][R24.64], R8 ;  /* 0x0000000818004986 */ /* 0x0003e2000c10151a */
[----:B------:R-:W-:Y:S01]  /*6440*/  LOP3.LUT R4, R68, 0x48, RZ, 0xfc, !PT ;  /* 0x0000004844047812 */ /* 0x000fe200078efcff */
[----:B------:R-:W-:Y:S01]  /*6450*/  IMAD R7, R3, 0x2, R5 ;  /* 0x0000000203077824 */ /* 0x000fe200078e0205 */
[----:B------:R-:W-:-:S02]  /*6460*/  LEA.HI.X.SX32 R21, R21, R28, 0x1, P6 ;  /* 0x0000001c15157211 */ /* 0x000fc400030f0eff */
[----:B------:R-:W-:Y:S02]  /*6470*/  ISETP.LT.AND P4, PT, R4, UR11, !P0 ;  /* 0x0000000b04007c0c */ /* 0x000fe4000c781270 */
[----:B------:R-:W-:Y:S01]  /*6480*/  LOP3.LUT R6, R68, 0x46, RZ, 0xfc, !PT ;  /* 0x0000004644067812 */ /* 0x000fe200078efcff */
[----:B0-----:R-:W-:Y:S01]  /*6490*/  IMAD R23, R3, 0x2, R7 ;  /* 0x0000000203177824 */ /* 0x001fe200078e0207 */
[C---:B------:R-:W-:Y:S02]  /*64a0*/  LEA R4, P6, R5.reuse, R2, 0x1 ;  /* 0x0000000205047211 */ /* 0x040fe400078c08ff */
[----:B-1----:R-:W-:Y:S02]  /*64b0*/  PRMT R25, R8, 0x7632, R25 ;  /* 0x0000763208197816 */ /* 0x002fe40000000019 */
[----:B------:R-:W-:Y:S02]  /*64c0*/  LEA.HI.X.SX32 R5, R5, R28, 0x1, P6 ;  /* 0x0000001c05057211 */ /* 0x000fe400030f0eff */
[----:B------:R-:W-:Y:S01]  /*64d0*/  LOP3.LUT R8, R68, 0x4a, RZ, 0xfc, !PT ;  /* 0x0000004a44087812 */ /* 0x000fe200078efcff */
[----:B------:R0:W-:Y:S01]  /*64e0*/  @P3 STG.E.U16 desc[UR26][R20.64], R25 ;  /* 0x0000001914003986 */ /* 0x0001e2000c10151a */
[----:B------:R-:W-:-:S02]  /*64f0*/  ISETP.LT.AND P3, PT, R6, UR11, !P0 ;  /* 0x0000000b06007c0c */ /* 0x000fc4000c761270 */
[----:B------:R-:W-:Y:S01]  /*6500*/  LEA R6, P6, R7, R2, 0x1 ;  /* 0x0000000207067211 */ /* 0x000fe200078c08ff */
[----:B------:R1:W-:Y:S01]  /*6510*/  @P5 STG.E.U16 desc[UR26][R4.64], R9 ;  /* 0x0000000904005986 */ /* 0x0003e2000c10151a */
[----:B------:R-:W-:Y:S02]  /*6520*/  PRMT R24, R9, 0x7632, R24 ;  /* 0x0000763209187816 */ /* 0x000fe40000000018 */
[----:B------:R-:W-:Y:S02]  /*6530*/  LEA.HI.X.SX32 R7, R7, R28, 0x1, P6 ;  /* 0x0000001c07077211 */ /* 0x000fe400030f0eff */
[----:B------:R-:W-:Y:S02]  /*6540*/  LEA R22, P6, R23, R2, 0x1 ;  /* 0x0000000217167211 */ /* 0x000fe400078c08ff */
[----:B------:R-:W-:Y:S01]  /*6550*/  ISETP.LT.AND P5, PT, R8, UR11, !P0 ;  /* 0x0000000b08007c0c */ /* 0x000fe2000c7a1270 */
[----:B0-----:R-:W-:Y:S01]  /*6560*/  IMAD R21, R3, 0x2, R23 ;  /* 0x0000000203157824 */ /* 0x001fe200078e0217 */
[----:B------:R-:W-:Y:S01]  /*6570*/  LOP3.LUT R8, R68, 0x4c, RZ, 0xfc, !PT ;  /* 0x0000004c44087812 */ /* 0x000fe200078efcff */
[----:B------:R0:W-:Y:S01]  /*6580*/  @P3 STG.E.U16 desc[UR26][R6.64], R24 ;  /* 0x0000001806003986 */ /* 0x0001e2000c10151a */
[----:B------:R-:W-:Y:S01]  /*6590*/  LEA.HI.X.SX32 R23, R23, R28, 0x1, P6 ;  /* 0x0000001c17177211 */ /* 0x000fe200030f0eff */
[----:B-1----:R-:W-:Y:S01]  /*65a0*/  IMAD R5, R3, 0x2, R21 ;  /* 0x0000000203057824 */ /* 0x002fe200078e0215 */
[----:B------:R-:W-:-:S02]  /*65b0*/  LEA R20, P6, R21, R2, 0x1 ;  /* 0x0000000215147211 */ /* 0x000fc400078c08ff */
[----:B------:R-:W-:Y:S01]  /*65c0*/  LOP3.LUT R4, R68, 0x50, RZ, 0xfc, !PT ;  /* 0x0000005044047812 */ /* 0x000fe200078efcff */
[----:B------:R1:W-:Y:S01]  /*65d0*/  @P4 STG.E.U16 desc[UR26][R22.64], R10 ;  /* 0x0000000a16004986 */ /* 0x0003e2000c10151a */
[----:B------:R-:W-:Y:S02]  /*65e0*/  ISETP.LT.AND P3, PT, R8, UR11, !P0 ;  /* 0x0000000b08007c0c */ /* 0x000fe4000c761270 */
[----:B------:R-:W-:Y:S02]  /*65f0*/  LEA.HI.X.SX32 R21, R21, R28, 0x1, P6 ;  /* 0x0000001c15157211 */ /* 0x000fe400030f0eff */
[----:B------:R-:W-:Y:S01]  /*6600*/  ISETP.LT.AND P4, PT, R4, UR11, !P0 ;  /* 0x0000000b04007c0c */ /* 0x000fe2000c781270 */
[----:B0-----:R-:W-:Y:S01]  /*6610*/  IMAD R7, R3, 0x2, R5 ;  /* 0x0000000203077824 */ /* 0x001fe200078e0205 */
[----:B------:R-:W-:Y:S02]  /*6620*/  LEA R4, P6, R5, R2, 0x1 ;  /* 0x0000000205047211 */ /* 0x000fe400078c08ff */
[----:B------:R-:W-:Y:S01]  /*6630*/  LOP3.LUT R8, R68, 0x4e, RZ, 0xfc, !PT ;  /* 0x0000004e44087812 */ /* 0x000fe200078efcff */
[----:B------:R-:W-:Y:S01]  /*6640*/  IMAD R9, R3, 0x2, R7 ;  /* 0x0000000203097824 */ /* 0x000fe200078e0207 */
[----:B------:R-:W-:-:S02]  /*6650*/  LEA.HI.X.SX32 R5, R5, R28, 0x1, P6 ;  /* 0x0000001c05057211 */ /* 0x000fc400030f0eff */
[----:B-1----:R-:W-:Y:S02]  /*6660*/  PRMT R23, R10, 0x7632, R23 ;  /* 0x000076320a177816 */ /* 0x002fe40000000017 */
[----:B------:R-:W-:Y:S02]  /*6670*/  LEA R6, P6, R7, R2, 0x1 ;  /* 0x0000000207067211 */ /* 0x000fe400078c08ff */
[----:B------:R-:W-:Y:S01]  /*6680*/  PRMT R22, R11, 0x7632, R22 ;  /* 0x000076320b167816 */ /* 0x000fe20000000016 */
[----:B------:R0:W-:Y:S01]  /*6690*/  @P5 STG.E.U16 desc[UR26][R20.64], R23 ;  /* 0x0000001714005986 */ /* 0x0001e2000c10151a */
[----:B------:R-:W-:Y:S02]  /*66a0*/  ISETP.LT.AND P5, PT, R8, UR11, !P0 ;  /* 0x0000000b08007c0c */ /* 0x000fe4000c7a1270 */
[----:B------:R-:W-:Y:S01]  /*66b0*/  LOP3.LUT R8, R68, 0x52, RZ, 0xfc, !PT ;  /* 0x0000005244087812 */ /* 0x000fe200078efcff */
[----:B------:R1:W-:Y:S01]  /*66c0*/  @P3 STG.E.U16 desc[UR26][R4.64], R11 ;  /* 0x0000000b04003986 */ /* 0x0003e2000c10151a */
[----:B------:R-:W-:-:S02]  /*66d0*/  LEA.HI.X.SX32 R7, R7, R28, 0x1, P6 ;  /* 0x0000001c07077211 */ /* 0x000fc400030f0eff */
[----:B------:R-:W-:Y:S02]  /*66e0*/  ISETP.LT.AND P3, PT, R8, UR11, !P0 ;  /* 0x0000000b08007c0c */ /* 0x000fe4000c761270 */
        /* <DEDUP_REMOVED lines=9> */
[----:B------:R-:W-:-:S02]  /*6780*/  LOP3.LUT R4, R68, 0x58, RZ, 0xfc, !PT ;  /* 0x0000005844047812 */ /* 0x000fc400078efcff */
[----:B------:R-:W-:Y:S02]  /*6790*/  LEA.HI.X.SX32 R21, R21, R28, 0x1, P6 ;  /* 0x0000001c15157211 */ /* 0x000fe400030f0eff */
[----:B------:R-:W-:Y:S02]  /*67a0*/  PRMT R11, R12, 0x7632, R11 ;  /* 0x000076320c0b7816 */ /* 0x000fe4000000000b */
[----:B------:R-:W-:Y:S01]  /*67b0*/  LOP3.LUT R10, R68, 0x56, RZ, 0xfc, !PT ;  /* 0x00000056440a7812 */ /* 0x000fe200078efcff */
[----:B0-----:R-:W-:Y:S01]  /*67c0*/  IMAD R7, R3, 0x2, R5 ;  /* 0x0000000203077824 */ /* 0x001fe200078e0205 */
[----:B------:R-:W-:Y:S01]  /*67d0*/  ISETP.LT.AND P4, PT, R4, UR11, !P0 ;  /* 0x0000000b04007c0c */ /* 0x000fe2000c781270 */
[----:B------:R0:W-:Y:S01]  /*67e0*/  @P3 STG.E.U16 desc[UR26][R20.64], R11 ;  /* 0x0000000b14003986 */ /* 0x0001e2000c10151a */
[----:B------:R-:W-:Y:S01]  /*67f0*/  LEA R4, P6, R5, R2, 0x1 ;  /* 0x0000000205047211 */ /* 0x000fe200078c08ff */
[----:B-1----:R-:W-:Y:S01]  /*6800*/  IMAD R9, R3, 0x2, R7 ;  /* 0x0000000203097824 */ /* 0x002fe200078e0207 */
[----:B------:R-:W-:-:S02]  /*6810*/  ISETP.LT.AND P3, PT, R10, UR11, !P0 ;  /* 0x0000000b0a007c0c */ /* 0x000fc4000c761270 */
[----:B------:R-:W-:Y:S02]  /*6820*/  LEA.HI.X.SX32 R5, R5, R28, 0x1, P6 ;  /* 0x0000001c05057211 */ /* 0x000fe400030f0eff */
[----:B------:R-:W-:Y:S02]  /*6830*/  LOP3.LUT R8, R68, 0x5a, RZ, 0xfc, !PT ;  /* 0x0000005a44087812 */ /* 0x000fe400078efcff */
[----:B------:R-:W-:Y:S01]  /*6840*/  LEA R6, P6, R7, R2, 0x1 ;  /* 0x0000000207067211 */ /* 0x000fe200078c08ff */
[----:B------:R1:W-:Y:S01]  /*6850*/  @P5 STG.E.U16 desc[UR26][R4.64], R13 ;  /* 0x0000000d04005986 */ /* 0x0003e2000c10151a */
[----:B------:R-:W-:Y:S01]  /*6860*/  ISETP.LT.AND P5, PT, R8, UR11, !P0 ;  /* 0x0000000b08007c0c */ /* 0x000fe2000c7a1270 */
[----:B0-----:R-:W-:Y:S01]  /*6870*/  IMAD R11, R3, 0x2, R9 ;  /* 0x00000002030b7824 */ /* 0x001fe200078e0209 */
[----:B------:R-:W-:Y:S02]  /*6880*/  LEA.HI.X.SX32 R7, R7, R28, 0x1, P6 ;  /* 0x0000001c07077211 */ /* 0x000fe400030f0eff */
[----:B------:R-:W-:-:S02]  /*6890*/  PRMT R20, R13, 0x7632, R20 ;  /* 0x000076320d147816 */ /* 0x000fc40000000014 */
[C---:B------:R-:W-:Y:S02]  /*68a0*/  LEA R8, P6, R9.reuse, R2, 0x1 ;  /* 0x0000000209087211 */ /* 0x040fe400078c08ff */
[----:B------:R-:W-:Y:S01]  /*68b0*/  LOP3.LUT R10, R68, 0x5c, RZ, 0xfc, !PT ;  /* 0x0000005c440a7812 */ /* 0x000fe200078efcff */
[----:B------:R0:W-:Y:S01]  /*68c0*/  @P3 STG.E.U16 desc[UR26][R6.64], R20 ;  /* 0x0000001406003986 */ /* 0x0001e2000c10151a */
[----:B------:R-:W-:Y:S01]  /*68d0*/  LEA.HI.X.SX32 R9, R9, R28, 0x1, P6 ;  /* 0x0000001c09097211 */ /* 0x000fe200030f0eff */
[----:B-1----:R-:W-:Y:S01]  /*68e0*/  IMAD R5, R3, 0x2, R11 ;  /* 0x0000000203057824 */ /* 0x002fe200078e020b */
[----:B------:R-:W-:Y:S02]  /*68f0*/  ISETP.LT.AND P3, PT, R10, UR11, !P0 ;  /* 0x0000000b0a007c0c */ /* 0x000fe4000c761270 */
[----:B------:R-:W-:Y:S01]  /*6900*/  LEA R10, P6, R11, R2, 0x1 ;  /* 0x000000020b0a7211 */ /* 0x000fe200078c08ff */
[----:B------:R1:W-:Y:S01]  /*6910*/  @P4 STG.E.U16 desc[UR26][R8.64], R14 ;  /* 0x0000000e08004986 */ /* 0x0003e2000c10151a */
[----:B------:R-:W-:-:S02]  /*6920*/  LOP3.LUT R4, R68, 0x60, RZ, 0xfc, !PT ;  /* 0x0000006044047812 */ /* 0x000fc400078efcff */
[----:B------:R-:W-:Y:S02]  /*6930*/  LEA.HI.X.SX32 R11, R11, R28, 0x1, P6 ;  /* 0x0000001c0b0b7211 */ /* 0x000fe400030f0eff */
[----:B------:R-:W-:Y:S01]  /*6940*/  PRMT R13, R14, 0x7632, R13 ;  /* 0x000076320e0d7816 */ /* 0x000fe2000000000d */
[----:B0-----:R-:W-:Y:S01]  /*6950*/  IMAD R7, R3, 0x2, R5 ;  /* 0x0000000203077824 */ /* 0x001fe200078e0205 */
[----:B------:R-:W-:Y:S02]  /*6960*/  ISETP.LT.AND P4, PT, R4, UR11, !P0 ;  /* 0x0000000b04007c0c */ /* 0x000fe4000c781270 */
[----:B------:R-:W-:Y:S01]  /*6970*/  LEA R4, P6, R5, R2, 0x1 ;  /* 0x0000000205047211 */ /* 0x000fe200078c08ff */
[----:B------:R0:W-:Y:S01]  /*6980*/  @P5 STG.E.U16 desc[UR26][R10.64], R13 ;  /* 0x0000000d0a005986 */ /* 0x0001e2000c10151a */
[----:B------:R-:W-:Y:S01]  /*6990*/  LOP3.LUT R12, R68, 0x5e, RZ, 0xfc, !PT ;  /* 0x0000005e440c7812 */ /* 0x000fe200078efcff */
[----:B-1----:R-:W-:Y:S01]  /*69a0*/  IMAD R9, R3, 0x2, R7 ;  /* 0x0000000203097824 */ /* 0x002fe200078e0207 */
[----:B------:R-:W-:-:S02]  /*69b0*/  LEA.HI.X.SX32 R5, R5, R28, 0x1, P6 ;  /* 0x0000001c05057211 */ /* 0x000fc400030f0eff */
[----:B------:R-:W-:Y:S02]  /*69c0*/  ISETP.LT.AND P5, PT, R12, UR11, !P0 ;  /* 0x0000000b0c007c0c */ /* 0x000fe4000c7a1270 */
[----:B------:R-:W-:Y:S01]  /*69d0*/  LOP3.LUT R8, R68, 0x62, RZ, 0xfc, !PT ;  /* 0x0000006244087812 */ /* 0x000fe200078efcff */
[----:B------:R1:W-:Y:S01]  /*69e0*/  @P3 STG.E.U16 desc[UR26][R4.64], R15 ;  /* 0x0000000f04003986 */ /* 0x0003e2000c10151a */
[----:B------:R-:W-:Y:S02]  /*69f0*/  LEA R6, P6, R7, R2, 0x1 ;  /* 0x0000000207067211 */ /* 0x000fe400078c08ff */
[----:B------:R-:W-:Y:S01]  /*6a00*/  ISETP.LT.AND P3, PT, R8, UR11, !P0 ;  /* 0x0000000b08007c0c */ /* 0x000fe2000c761270 */
[----:B0-----:R-:W-:Y:S01]  /*6a10*/  IMAD R11, R3, 0x2, R9 ;  /* 0x00000002030b7824 */ /* 0x001fe200078e0209 */
[----:B------:R-:W-:Y:S02]  /*6a20*/  LEA.HI.X.SX32 R7, R7, R28, 0x1, P6 ;  /* 0x0000001c07077211 */ /* 0x000fe400030f0eff */
[----:B------:R-:W-:-:S02]  /*6a30*/  LEA R8, P6, R9, R2, 0x1 ;  /* 0x0000000209087211 */ /* 0x000fc400078c08ff */
[----:B------:R-:W-:Y:S02]  /*6a40*/  PRMT R13, R15, 0x7632, R13 ;  /* 0x000076320f0d7816 */ /* 0x000fe4000000000d */
[----:B------:R-:W-:Y:S01]  /*6a50*/  LOP3.LUT R10, R68, 0x64, RZ, 0xfc, !PT ;  /* 0x00000064440a7812 */ /* 0x000fe200078efcff */
[----:B-1----:R-:W-:Y:S01]  /*6a60*/  IMAD R5, R3, 0x2, R11 ;  /* 0x0000000203057824 */ /* 0x002fe200078e020b */
[----:B------:R-:W-:Y:S01]  /*6a70*/  LEA.HI.X.SX32 R9, R9, R28, 0x1, P6 ;  /* 0x0000001c09097211 */ /* 0x000fe200030f0eff */
[----:B------:R0:W-:Y:S01]  /*6a80*/  @P5 STG.E.U16 desc[UR26][R6.64], R13 ;  /* 0x0000000d06005986 */ /* 0x0001e2000c10151a */
[----:B------:R-:W-:Y:S02]  /*6a90*/  ISETP.LT.AND P6, PT, R10, UR11, !P0 ;  /* 0x0000000b0a007c0c */ /* 0x000fe4000c7c1270 */
[----:B------:R-:W-:Y:S01]  /*6aa0*/  LEA R10, P5, R11, R2, 0x1 ;  /* 0x000000020b0a7211 */ /* 0x000fe200078a08ff */
[----:B------:R1:W-:Y:S01]  /*6ab0*/  @P4 STG.E.U16 desc[UR26][R8.64], R16 ;  /* 0x0000001008004986 */ /* 0x0003e2000c10151a */
[----:B------:R-:W-:-:S02]  /*6ac0*/  LOP3.LUT R4, R68, 0x68, RZ, 0xfc, !PT ;  /* 0x0000006844047812 */ /* 0x000fc400078efcff */
[----:B------:R-:W-:Y:S02]  /*6ad0*/  LEA R12, P4, R5, R2, 0x1 ;  /* 0x00000002050c7211 */ /* 0x000fe400078808ff */
[-C--:B------:R-:W-:Y:S02]  /*6ae0*/  LEA.HI.X.SX32 R11, R11, R28.reuse, 0x1, P5 ;  /* 0x0000001c0b0b7211 */ /* 0x080fe400028f0eff */
[----:B------:R-:W-:Y:S02]  /*6af0*/  ISETP.LT.AND P5, PT, R4, UR11, !P0 ;  /* 0x0000000b04007c0c */ /* 0x000fe4000c7a1270 */
[----:B0-----:R-:W-:Y:S02]  /*6b00*/  PRMT R7, R16, 0x7632, R7 ;  /* 0x0000763210077816 */ /* 0x001fe40000000007 */
[----:B------:R-:W-:Y:S02]  /*6b10*/  LOP3.LUT R4, R68, 0x66, RZ, 0xfc, !PT ;  /* 0x0000006644047812 */ /* 0x000fe400078efcff */
[----:B------:R-:W-:Y:S01]  /*6b20*/  LEA.HI.X.SX32 R13, R5, R28, 0x1, P4 ;  /* 0x0000001c050d7211 */ /* 0x000fe200020f0eff */
[----:B------:R-:W-:Y:S01]  /*6b30*/  IMAD R5, R3, 0x2, R5 ;  /* 0x0000000203057824 */ /* 0x000fe200078e0205 */
[----:B------:R0:W-:Y:S01]  /*6b40*/  @P3 STG.E.U16 desc[UR26][R10.64], R7 ;  /* 0x000000070a003986 */ /* 0x0001e2000c10151a */
[----:B------:R-:W-:-:S02]  /*6b50*/  ISETP.LT.AND P3, PT, R4, UR11, !P0 ;  /* 0x0000000b04007c0c */ /* 0x000fc4000c761270 */
[----:B------:R-:W-:Y:S01]  /*6b60*/  LOP3.LUT R4, R68, 0x6a, RZ, 0xfc, !PT ;  /* 0x0000006a44047812 */ /* 0x000fe200078efcff */
[----:B------:R2:W-:Y:S01]  /*6b70*/  @P6 STG.E.U16 desc[UR26][R12.64], R17 ;  /* 0x000000110c006986 */ /* 0x0005e2000c10151a */
[----:B-1----:R-:W-:Y:S01]  /*6b80*/  LEA R8, P6, R5, R2, 0x1 ;  /* 0x0000000205087211 */ /* 0x002fe200078c08ff */
[----:B------:R-:W-:Y:S01]  /*6b90*/  IMAD R15, R3, 0x2, R5 ;  /* 0x00000002030f7824 */ /* 0x000fe200078e0205 */
[----:B------:R-:W-:Y:S02]  /*6ba0*/  ISETP.LT.AND P4, PT, R4, UR11, !P0 ;  /* 0x0000000b04007c0c */ /* 0x000fe4000c781270 */
[----:B------:R-:W-:Y:S02]  /*6bb0*/  LEA.HI.X.SX32 R9, R5, R28, 0x1, P6 ;  /* 0x0000001c05097211 */ /* 0x000fe400030f0eff */
[----:B------:R-:W1:Y:S01]  /*6bc0*/  LDS.128 R4, [R0+UR13+0x800] ;  /* 0x0008000d00047984 */ /* 0x000e620008000c00 */
[----:B------:R-:W-:Y:S01]  /*6bd0*/  PRMT R16, R17, 0x7632, R16 ;  /* 0x0000763211107816 */ /* 0x000fe20000000010 */
[----:B0-----:R-:W-:Y:S01]  /*6be0*/  IMAD R11, R3, 0x2, R15 ;  /* 0x00000002030b7824 */ /* 0x001fe200078e020f */
[----:B------:R-:W-:-:S02]  /*6bf0*/  LEA R14, P6, R15, R2, 0x1 ;  /* 0x000000020f0e7211 */ /* 0x000fc400078c08ff */
[----:B------:R-:W-:Y:S01]  /*6c00*/  LOP3.LUT R10, R68, 0x6c, RZ, 0xfc, !PT ;  /* 0x0000006c440a7812 */ /* 0x000fe200078efcff */
[----:B------:R0:W-:Y:S01]  /*6c10*/  @P3 STG.E.U16 desc[UR26][R8.64], R16 ;  /* 0x0000001008003986 */ /* 0x0001e2000c10151a */
[----:B------:R-:W-:Y:S01]  /*6c20*/  LEA.HI.X.SX32 R15, R15, R28, 0x1, P6 ;  /* 0x0000001c0f0f7211 */ /* 0x000fe200030f0eff */
[----:B--2---:R-:W-:Y:S01]  /*6c30*/  IMAD R13, R3, 0x2, R11 ;  /* 0x00000002030d7824 */ /* 0x004fe200078e020b */
[----:B------:R-:W-:Y:S02]  /*6c40*/  ISETP.LT.AND P3, PT, R10, UR11, !P0 ;  /* 0x0000000b0a007c0c */ /* 0x000fe4000c761270 */
[C---:B------:R-:W-:Y:S01]  /*6c50*/  LEA R10, P6, R11.reuse, R2, 0x1 ;  /* 0x000000020b0a7211 */ /* 0x040fe200078c08ff */
[----:B------:R2:W-:Y:S01]  /*6c60*/  @P5 STG.E.U16 desc[UR26][R14.64], R18 ;  /* 0x000000120e005986 */ /* 0x0005e2000c10151a */
[----:B------:R-:W-:Y:S02]  /*6c70*/  LOP3.LUT R12, R68, 0x6e, RZ, 0xfc, !PT ;  /* 0x0000006e440c7812 */ /* 0x000fe400078efcff */
[----:B------:R-:W-:-:S02]  /*6c80*/  LEA.HI.X.SX32 R11, R11, R28, 0x1, P6 ;  /* 0x0000001c0b0b7211 */ /* 0x000fc400030f0eff */
[----:B------:R-:W-:Y:S01]  /*6c90*/  ISETP.LT.AND P5, PT, R12, UR11, !P0 ;  /* 0x0000000b0c007c0c */ /* 0x000fe2000c7a1270 */
[----:B0-----:R-:W-:Y:S01]  /*6ca0*/  IMAD R9, R3, 0x2, R13 ;  /* 0x0000000203097824 */ /* 0x001fe200078e020d */
[----:B------:R-:W-:Y:S02]  /*6cb0*/  PRMT R17, R18, 0x7632, R17 ;  /* 0x0000763212117816 */ /* 0x000fe40000000011 */
[C---:B------:R-:W-:Y:S02]  /*6cc0*/  LEA R12, P6, R13.reuse, R2, 0x1 ;  /* 0x000000020d0c7211 */ /* 0x040fe400078c08ff */
[----:B------:R-:W-:Y:S01]  /*6cd0*/  LOP3.LUT R0, R68, 0x70, RZ, 0xfc, !PT ;  /* 0x0000007044007812 */ /* 0x000fe200078efcff */
[----:B------:R0:W-:Y:S01]  /*6ce0*/  @P4 STG.E.U16 desc[UR26][R10.64], R17 ;  /* 0x000000110a004986 */ /* 0x0001e2000c10151a */
[----:B------:R-:W-:Y:S01]  /*6cf0*/  LEA.HI.X.SX32 R13, R13, R28, 0x1, P6 ;  /* 0x0000001c0d0d7211 */ /* 0x000fe200030f0eff */
[----:B--2---:R-:W-:Y:S01]  /*6d00*/  IMAD R15, R3, 0x2, R9 ;  /* 0x00000002030f7824 */ /* 0x004fe200078e0209 */
[----:B------:R-:W-:-:S02]  /*6d10*/  LEA R8, P6, R9, R2, 0x1 ;  /* 0x0000000209087211 */ /* 0x000fc400078c08ff */
[----:B------:R-:W-:Y:S01]  /*6d20*/  ISETP.LT.AND P4, PT, R0, UR11, !P0 ;  /* 0x0000000b00007c0c */ /* 0x000fe2000c781270 */
[----:B------:R-:W-:Y:S01]  /*6d30*/  @P3 STG.E.U16 desc[UR26][R12.64], R19 ;  /* 0x000000130c003986 */ /* 0x000fe2000c10151a */
[----:B------:R-:W-:Y:S02]  /*6d40*/  LOP3.LUT R0, R68, 0x74, RZ, 0xfc, !PT ;  /* 0x0000007444007812 */ /* 0x000fe400078efcff */
[----:B------:R-:W-:Y:S02]  /*6d50*/  LEA.HI.X.SX32 R9, R9, R28, 0x1, P6 ;  /* 0x0000001c09097211 */ /* 0x000fe400030f0eff */
[----:B------:R-:W-:Y:S01]  /*6d60*/  ISETP.LT.AND P3, PT, R0, UR11, !P0 ;  /* 0x0000000b00007c0c */ /* 0x000fe2000c761270 */
[----:B0-----:R-:W-:Y:S01]  /*6d70*/  IMAD R17, R3, 0x2, R15 ;  /* 0x0000000203117824 */ /* 0x001fe200078e020f */
[----:B------:R-:W-:Y:S02]  /*6d80*/  PRMT R11, R19, 0x7632, R11 ;  /* 0x00007632130b7816 */ /* 0x000fe4000000000b */
[----:B------:R-:W-:Y:S01]  /*6d90*/  LEA R10, P6, R15, R2, 0x1 ;  /* 0x000000020f0a7211 */ /* 0x000fe200078c08ff */
[----:B------:R-:W-:Y:S01]  /*6da0*/  IMAD R21, R3, 0x2, R17 ;  /* 0x0000000203157824 */ /* 0x000fe200078e0211 */
[----:B------:R-:W-:Y:S01]  /*6db0*/  LOP3.LUT R0, R68, 0x72, RZ, 0xfc, !PT ;  /* 0x0000007244007812 */ /* 0x000fe200078efcff */
[----:B------:R0:W-:Y:S03]  /*6dc0*/  @P5 STG.E.U16 desc[UR26][R8.64], R11 ;  /* 0x0000000b08005986 */ /* 0x0001e6000c10151a */
[----:B------:R-:W-:-:S02]  /*6dd0*/  ISETP.LT.AND P5, PT, R0, UR11, !P0 ;  /* 0x0000000b00007c0c */ /* 0x000fc4000c7a1270 */
[----:B------:R-:W-:Y:S02]  /*6de0*/  LOP3.LUT R0, R68, 0x78, RZ, 0xfc, !PT ;  /* 0x0000007844007812 */ /* 0x000fe400078efcff */
[----:B0-----:R-:W-:Y:S01]  /*6df0*/  LEA.HI.X.SX32 R11, R15, R28, 0x1, P6 ;  /* 0x0000001c0f0b7211 */ /* 0x001fe200030f0eff */
[----:B------:R-:W-:Y:S01]  /*6e00*/  IMAD R9, R3, 0x2, R21 ;  /* 0x0000000203097824 */ /* 0x000fe200078e0215 */
[----:B------:R-:W-:-:S03]  /*6e10*/  LEA R14, P6, R17, R2, 0x1 ;  /* 0x00000002110e7211 */ /* 0x000fc600078c08ff */
[----:B-1----:R0:W-:Y:S01]  /*6e20*/  @P4 STG.E.U16 desc[UR26][R10.64], R4 ;  /* 0x000000040a004986 */ /* 0x0021e2000c10151a */
[----:B------:R-:W-:Y:S01]  /*6e30*/  LEA.HI.X.SX32 R15, R17, R28, 0x1, P6 ;  /* 0x0000001c110f7211 */ /* 0x000fe200030f0eff */
[----:B------:R-:W-:Y:S01]  /*6e40*/  IMAD R17, R3, 0x2, R9 ;  /* 0x0000000203117824 */ /* 0x000fe200078e0209 */
[----:B------:R-:W-:Y:S02]  /*6e50*/  LEA R12, P6, R21, R2, 0x1 ;  /* 0x00000002150c7211 */ /* 0x000fe400078c08ff */
[----:B------:R-:W-:Y:S01]  /*6e60*/  ISETP.LT.AND P4, PT, R0, UR11, !P0 ;  /* 0x0000000b00007c0c */ /* 0x000fe2000c781270 */
[----:B------:R-:W-:Y:S01]  /*6e70*/  IMAD R19, R3, 0x2, R17 ;  /* 0x0000000203137824 */ /* 0x000fe200078e0211 */
[----:B------:R-:W-:Y:S02]  /*6e80*/  LEA.HI.X.SX32 R13, R21, R28, 0x1, P6 ;  /* 0x0000001c150d7211 */ /* 0x000fe400030f0eff */
[----:B------:R-:W-:Y:S01]  /*6e90*/  LOP3.LUT R0, R68, 0x76, RZ, 0xfc, !PT ;  /* 0x0000007644007812 */ /* 0x000fe200078efcff */
[----:B------:R-:W-:Y:S01]  /*6ea0*/  IMAD R21, R3, 0x2, R19 ;  /* 0x0000000203157824 */ /* 0x000fe200078e0213 */
[----:B0-----:R-:W-:-:S02]  /*6eb0*/  PRMT R11, R4, 0x7632, R11 ;  /* 0x00007632040b7816 */ /* 0x001fc4000000000b */
[-C--:B------:R-:W-:Y:S01]  /*6ec0*/  LEA R10, P6, R17, R2.reuse, 0x1 ;  /* 0x00000002110a7211 */ /* 0x080fe200078c08ff */
[----:B------:R-:W-:Y:S01]  /*6ed0*/  IMAD R3, R3, 0x2, R21 ;  /* 0x0000000203037824 */ /* 0x000fe200078e0215 */
[----:B------:R-:W-:Y:S01]  /*6ee0*/  PRMT R4, R5, 0x7632, R4 ;  /* 0x0000763205047816 */ /* 0x000fe20000000004 */
[----:B------:R0:W-:Y:S01]  /*6ef0*/  @P5 STG.E.U16 desc[UR26][R14.64], R11 ;  /* 0x0000000b0e005986 */ /* 0x0001e2000c10151a */
[----:B------:R-:W-:Y:S02]  /*6f00*/  ISETP.LT.AND P5, PT, R0, UR11, !P0 ;  /* 0x0000000b00007c0c */ /* 0x000fe4000c7a1270 */
[C---:B------:R-:W-:Y:S01]  /*6f10*/  LOP3.LUT R0, R68.reuse, 0x7a, RZ, 0xfc, !PT ;  /* 0x0000007a44007812 */ /* 0x040fe200078efcff */
[----:B------:R1:W-:Y:S01]  /*6f20*/  @P3 STG.E.U16 desc[UR26][R12.64], R5 ;  /* 0x000000050c003986 */ /* 0x0003e2000c10151a */
[----:B------:R-:W-:Y:S02]  /*6f30*/  LEA R8, P3, R9, R2, 0x1 ;  /* 0x0000000209087211 */ /* 0x000fe400078608ff */
[----:B------:R-:W-:-:S02]  /*6f40*/  LOP3.LUT R68, R68, 0x7e, RZ, 0xfc, !PT ;  /* 0x0000007e44447812 */ /* 0x000fc400078efcff */
[----:B------:R-:W-:Y:S02]  /*6f50*/  LEA.HI.X.SX32 R9, R9, R28, 0x1, P3 ;  /* 0x0000001c09097211 */ /* 0x000fe400018f0eff */
[----:B0-----:R-:W-:Y:S02]  /*6f60*/  LEA R14, P3, R19, R2, 0x1 ;  /* 0x00000002130e7211 */ /* 0x001fe400078608ff */
[-C--:B------:R-:W-:Y:S01]  /*6f70*/  LEA.HI.X.SX32 R11, R17, R28.reuse, 0x1, P6 ;  /* 0x0000001c110b7211 */ /* 0x080fe200030f0eff */
[----:B------:R0:W-:Y:S01]  /*6f80*/  @P5 STG.E.U16 desc[UR26][R8.64], R4 ;  /* 0x0000000408005986 */ /* 0x0001e2000c10151a */
[----:B------:R-:W-:Y:S02]  /*6f90*/  LEA.HI.X.SX32 R15, R19, R28, 0x1, P3 ;  /* 0x0000001c130f7211 */ /* 0x000fe400018f0eff */
[----:B------:R-:W-:Y:S01]  /*6fa0*/  ISETP.LT.AND P3, PT, R0, UR11, !P0 ;  /* 0x0000000b00007c0c */ /* 0x000fe2000c761270 */
[----:B------:R0:W-:Y:S01]  /*6fb0*/  @P4 STG.E.U16 desc[UR26][R10.64], R6 ;  /* 0x000000060a004986 */ /* 0x0001e2000c10151a */
[----:B-1----:R-:W-:-:S02]  /*6fc0*/  LEA R12, P6, R21, R2, 0x1 ;  /* 0x00000002150c7211 */ /* 0x002fc400078c08ff */
[----:B------:R-:W-:Y:S02]  /*6fd0*/  ISETP.LT.AND P0, PT, R68, UR11, !P0 ;  /* 0x0000000b44007c0c */ /* 0x000fe4000c701270 */
[----:B------:R-:W-:Y:S02]  /*6fe0*/  LEA.HI.X.SX32 R13, R21, R28, 0x1, P6 ;  /* 0x0000001c150d7211 */ /* 0x000fe400030f0eff */
[C---:B------:R-:W-:Y:S02]  /*6ff0*/  LEA R2, P6, R3.reuse, R2, 0x1 ;  /* 0x0000000203027211 */ /* 0x040fe400078c08ff */
[----:B------:R-:W-:Y:S02]  /*7000*/  PRMT R0, R6, 0x7632, R0 ;  /* 0x0000763206007816 */ /* 0x000fe40000000000 */
[----:B------:R-:W-:Y:S02]  /*7010*/  LEA.HI.X.SX32 R3, R3, R28, 0x1, P6 ;  /* 0x0000001c03037211 */ /* 0x000fe400030f0eff */
[----:B------:R-:W-:Y:S01]  /*7020*/  PRMT R5, R7, 0x7632, R5 ;  /* 0x0000763207057816 */ /* 0x000fe20000000005 */
[----:B------:R0:W-:Y:S04]  /*7030*/  @P3 STG.E.U16 desc[UR26][R14.64], R0 ;  /* 0x000000000e003986 */ /* 0x0001e8000c10151a */
[----:B------:R0:W-:Y:S04]  /*7040*/  @P2 STG.E.U16 desc[UR26][R12.64], R7 ;  /* 0x000000070c002986 */ /* 0x0001e8000c10151a */
[----:B------:R0:W-:Y:S01]  /*7050*/  @P0 STG.E.U16 desc[UR26][R2.64], R5 ;  /* 0x0000000502000986 */ /* 0x0001e2000c10151a */
[----:B------:R-:W-:Y:S06]  /*7060*/  BAR.SYNC.DEFER_BLOCKING 0x0 ;  /* 0x0000000000007b1d */ /* 0x000fec0000010000 */
[----:B------:R-:W-:Y:S05]  /*7070*/  @P1 BRA `(.L_x_13) ;  /* 0x0000000000a01947 */ /* 0x000fea0003800000 */
[----:B------:R-:W1:Y:S01]  /*7080*/  S2UR UR5, SR_CgaCtaId ;  /* 0x00000000000579c3 */ /* 0x000e620000008800 */
[----:B------:R-:W-:Y:S01]  /*7090*/  NOP ;  /* 0x0000000000007918 */ /* 0x000fe20000000000 */
[----:B------:R-:W-:Y:S01]  /*70a0*/  UMOV UR4, 0x50 ;  /* 0x0000005000047882 */ /* 0x000fe20000000000 */
[----:B0-----:R-:W-:Y:S02]  /*70b0*/  IMAD.U32 R0, RZ, RZ, UR12 ;  /* 0x0000000cff007e24 */ /* 0x001fe4000f8e00ff */
[----:B------:R-:W-:Y:S02]  /*70c0*/  IMAD.MOV.U32 R3, RZ, RZ, 0xf ;  /* 0x0000000fff037424 */ /* 0x000fe400078e00ff */
[----:B------:R-:W-:Y:S01]  /*70d0*/  IMAD.MOV.U32 R7, RZ, RZ, 0x1 ;  /* 0x00000001ff077424 */ /* 0x000fe200078e00ff */
[----:B------:R-:W-:-:S04]  /*70e0*/  LOP3.LUT R0, R0, 0xffff, RZ, 0xc0, !PT ;  /* 0x0000ffff00007812 */ /* 0x000fc800078ec0ff */
[----:B------:R-:W-:-:S05]  /*70f0*/  SHF.R.U32.HI R0, RZ, 0x5, R0 ;  /* 0x00000005ff007819 */ /* 0x000fca0000011600 */
[----:B------:R-:W-:Y:S01]  /*7100*/  VIADD R2, R0, 0x10 ;  /* 0x0000001000027836 */ /* 0x000fe20000000000 */
[----:B------:R-:W-:Y:S01]  /*7110*/  SHF.L.U32 R0, R3, R0, RZ ;  /* 0x0000000003007219 */ /* 0x000fe200000006ff */
[----:B-1----:R-:W-:-:S03]  /*7120*/  ULEA UR6, UR5, UR4, 0x18 ;  /* 0x0000000405067291 */ /* 0x002fc6000f8ec0ff */
[----:B------:R-:W-:-:S04]  /*7130*/  SHF.L.U32 R3, R7, R2, RZ ;  /* 0x0000000207037219 */ /* 0x000fc800000006ff */
[----:B------:R-:W-:Y:S02]  /*7140*/  LOP3.LUT R0, R3, R0, RZ, 0xfc, !PT ;  /* 0x0000000003007212 */ /* 0x000fe400078efcff */
[----:B------:R-:W0:Y:S02]  /*7150*/  LDS R5, [UR6] ;  /* 0x00000006ff057984 */ /* 0x000e240008000800 */
[C---:B------:R-:W-:Y:S02]  /*7160*/  LOP3.LUT R2, R0.reuse, 0xffff, RZ, 0xc0, !PT ;  /* 0x0000ffff00027812 */ /* 0x040fe400078ec0ff */
[----:B0-----:R-:W-:-:S04]  /*7170*/  LOP3.LUT R3, R0, 0xffff, R5, 0x80, !PT ;  /* 0x0000ffff00037812 */ /* 0x001fc800078e8005 */
[----:B------:R-:W-:-:S13]  /*7180*/  ISETP.NE.AND P0, PT, R3, R2, PT ;  /* 0x000000020300720c */ /* 0x000fda0003f05270 */
[----:B------:R-:W-:Y:S05]  /*7190*/  @P0 BRA `(.L_x_14) ;  /* 0x0000000000500947 */ /* 0x000fea0003800000 */
[----:B------:R-:W-:Y:S02]  /*71a0*/  SHF.R.U32.HI R5, RZ, 0x10, R5 ;  /* 0x00000010ff057819 */ /* 0x000fe40000011605 */
[----:B------:R-:W-:-:S04]  /*71b0*/  SHF.R.U32.HI R2, RZ, 0x10, R0 ;  /* 0x00000010ff027819 */ /* 0x000fc80000011600 */
[----:B------:R-:W-:-:S04]  /*71c0*/  LOP3.LUT R5, R5, R2, RZ, 0xc0, !PT ;  /* 0x0000000205057212 */ /* 0x000fc800078ec0ff */
[----:B------:R-:W-:-:S13]  /*71d0*/  ISETP.NE.AND P0, PT, R5, R2, PT ;  /* 0x000000020500720c */ /* 0x000fda0003f05270 */
[----:B------:R-:W-:Y:S05]  /*71e0*/  @P0 BRA `(.L_x_15) ;  /* 0x0000000000300947 */ /* 0x000fea0003800000 */
[----:B------:R-:W-:Y:S01]  /*71f0*/  R2UR UR4, R0 ;  /* 0x00000000000472ca */ /* 0x000fe200000e0000 */
[----:B------:R-:W-:Y:S01]  /*7200*/  VOTEU.ANY UR5, UPT, PT ;  /* 0x0000000000057886 */ /* 0x000fe200038e0100 */
[----:B------:R-:W0:Y:S01]  /*7210*/  S2R R0, SR_LANEID ;  /* 0x0000000000007919 */ /* 0x000e220000000000 */
[----:B------:R-:W-:-:S10]  /*7220*/  UFLO.U32 UR5, UR5 ;  /* 0x00000005000572bd */ /* 0x000fd400080e0000 */
[----:B------:R-:W-:-:S06]  /*7230*/  ULOP3.LUT UR4, URZ, UR4, URZ, 0x33, !UPT ;  /* 0x00000004ff047292 */ /* 0x000fcc000f8e33ff */
[----:B------:R-:W-:-:S04]  /*7240*/  IMAD.U32 R2, RZ, RZ, UR4 ;  /* 0x00000004ff027e24 */ /* 0x000fc8000f8e00ff */
[----:B------:R-:W1:Y:S02]  /*7250*/  REDUX UR7, R2 ;  /* 0x00000000020773c4 */ /* 0x000e640000000000 */
[----:B------:R2:W-:Y:S01]  /*7260*/  UTCATOMSWS.AND URZ, UR4 ;  /* 0x0000000400ff79e3 */ /* 0x0005e20008000000 */
[----:B0-----:R-:W-:Y:S01]  /*7270*/  ISETP.EQ.U32.AND P0, PT, R0, UR5, PT ;  /* 0x0000000500007c0c */ /* 0x001fe2000bf02070 */
[----:B-1----:R-:W-:-:S12]  /*7280*/  IMAD.U32 R0, RZ, RZ, UR7 ;  /* 0x00000007ff007e24 */ /* 0x002fd8000f8e00ff */
[----:B------:R2:W-:Y:S01]  /*7290*/  @P0 ATOMS.AND RZ, [UR6], R0 ;  /* 0x00000000ffff098c */ /* 0x0005e2000a800006 */
[----:B------:R-:W-:Y:S05]  /*72a0*/  BRA `(.L_x_13) ;  /* 0x0000000000147947 */ /* 0x000fea0003800000 */
.L_x_15:
[----:B------:R-:W-:-:S07]  /*72b0*/  MOV R2, 0x72d0 ;  /* 0x000072d000027802 */ /* 0x000fce0000000f00 */
[----:B------:R-:W-:Y:S05]  /*72c0*/  CALL.REL.NOINC `($__internal_0_$__cuda_sm10x_tcgen05_guardrail_trap_col_being_dealloced_not_returned_by_alloc) ;  /* 0x00000000002c7944 */ /* 0x000fea0003c00000 */
[----:B------:R-:W-:Y:S05]  /*72d0*/  BRA `(.L_x_13) ;  /* 0x0000000000087947 */ /* 0x000fea0003800000 */
.L_x_14:
[----:B------:R-:W-:-:S07]  /*72e0*/  MOV R2, 0x7300 ;  /* 0x0000730000027802 */ /* 0x000fce0000000f00 */
[----:B------:R-:W-:Y:S05]  /*72f0*/  CALL.REL.NOINC `($__internal_2_$__cuda_sm10x_tcgen05_guardrail_trap_unallocated_columns_being_dealloced) ;  /* 0x0000000000387944 */ /* 0x000fea0003c00000 */
.L_x_13:
[----:B------:R-:W-:Y:S01]  /*7300*/  NOP ;  /* 0x0000000000007918 */ /* 0x000fe20000000000 */
[----:B--2---:R-:W-:Y:S05]  /*7310*/  EXIT ;  /* 0x000000000000794d */ /* 0x004fea0003800000 */
.L_x_8:
[----:B------:R-:W0:Y:S02]  /*7320*/  SYNCS.PHASECHK.TRANS64.TRYWAIT P4, [UR15], R112 ;  /* 0x00000070ff0075a7 */ /* 0x000e24000808110f */
[----:B0-----:R-:W-:Y:S05]  /*7330*/  @!P4 BRA `(.L_x_8) ;  /* 0xfffffffc00f8c947 */ /* 0x001fea000383ffff */
[----:B------:R-:W-:Y:S05]  /*7340*/  BRA `(.L_x_16) ;  /* 0xffffffcc00b87947 */ /* 0x000fea000383ffff */
.L_x_12:
[----:B------:R-:W1:Y:S02]  /*7350*/  SYNCS.PHASECHK.TRANS64.TRYWAIT P0, [UR15], R4 ;  /* 0x00000004ff0075a7 */ /* 0x000e64000800110f */
[----:B-1----:R-:W-:Y:S05]  /*7360*/  @!P0 BRA `(.L_x_12) ;  /* 0xfffffffc00f88947 */ /* 0x002fea000383ffff */
[----:B------:R-:W-:Y:S05]  /*7370*/  BRA `(.L_x_11) ;  /* 0xffffffdc00847947 */ /* 0x000fea000383ffff */
        .weak           $__internal_0_$__cuda_sm10x_tcgen05_guardrail_trap_col_being_dealloced_not_returned_by_alloc
        .type           $__internal_0_$__cuda_sm10x_tcgen05_guardrail_trap_col_being_dealloced_not_returned_by_alloc,@function
        .size           $__internal_0_$__cuda_sm10x_tcgen05_guardrail_trap_col_being_dealloced_not_returned_by_alloc,($__internal_1_$__cuda_sm10x_tcgen05_guardrail_trap_phase_invalid_during_alloc - $__internal_0_$__cuda_sm10x_tcgen05_guardrail_trap_col_being_dealloced_not_returned_by_alloc)
$__internal_0_$__cuda_sm10x_tcgen05_guardrail_trap_col_being_dealloced_not_returned_by_alloc:
[----:B------:R-:W-:Y:S05]  /*7380*/  BPT.TRAP 0x1 ;  /* 0x000000040000795c */ /* 0x000fea0000300000 */
[----:B------:R-:W-:-:S04]  /*7390*/  IMAD.MOV.U32 R3, RZ, RZ, 0x0 ;  /* 0x00000000ff037424 */ /* 0x000fc800078e00ff */
[----:B------:R-:W-:Y:S05]  /*73a0*/  RET.REL.NODEC R2 `(matmul_kernel) ;  /* 0xffffff8c02147950 */ /* 0x000fea0003c3ffff */
        .weak           $__internal_1_$__cuda_sm10x_tcgen05_guardrail_trap_phase_invalid_during_alloc
        .type           $__internal_1_$__cuda_sm10x_tcgen05_guardrail_trap_phase_invalid_during_alloc,@function
        .size           $__internal_1_$__cuda_sm10x_tcgen05_guardrail_trap_phase_invalid_during_alloc,($__internal_2_$__cuda_sm10x_tcgen05_guardrail_trap_unallocated_columns_being_dealloced - $__internal_1_$__cuda_sm10x_tcgen05_guardrail_trap_phase_invalid_during_alloc)
$__internal_1_$__cuda_sm10x_tcgen05_guardrail_trap_phase_invalid_during_alloc:
[----:B------:R-:W-:Y:S05]  /*73b0*/  BPT.TRAP 0x1 ;  /* 0x000000040000795c */ /* 0x000fea0000300000 */
[----:B------:R-:W-:-:S04]  /*73c0*/  IMAD.MOV.U32 R3, RZ, RZ, 0x0 ;  /* 0x00000000ff037424 */ /* 0x000fc800078e00ff */
[----:B------:R-:W-:Y:S05]  /*73d0*/  RET.REL.NODEC R2 `(matmul_kernel) ;  /* 0xffffff8c02087950 */ /* 0x000fea0003c3ffff */
        .weak           $__internal_2_$__cuda_sm10x_tcgen05_guardrail_trap_unallocated_columns_being_dealloced
        .type           $__internal_2_$__cuda_sm10x_tcgen05_guardrail_trap_unallocated_columns_being_dealloced,@function
        .size           $__internal_2_$__cuda_sm10x_tcgen05_guardrail_trap_unallocated_columns_being_dealloced,(.L_x_20 - $__internal_2_$__cuda_sm10x_tcgen05_guardrail_trap_unallocated_columns_being_dealloced)
$__internal_2_$__cuda_sm10x_tcgen05_guardrail_trap_unallocated_columns_being_dealloced:
[----:B------:R-:W-:Y:S05]  /*73e0*/  BPT.TRAP 0x1 ;  /* 0x000000040000795c */ /* 0x000fea0000300000 */
[----:B------:R-:W-:-:S04]  /*73f0*/  IMAD.MOV.U32 R3, RZ, RZ, 0x0 ;  /* 0x00000000ff037424 */ /* 0x000fc800078e00ff */
[----:B------:R-:W-:Y:S05]  /*7400*/  RET.REL.NODEC R2 `(matmul_kernel) ;  /* 0xffffff8802fc7950 */ /* 0x000fea0003c3ffff */
.L_x_17:
[----:B------:R-:W-:-:S00]  /*7410*/  BRA `(.L_x_17) ;  /* 0xfffffffc00fc7947 */ /* 0x000fc0000383ffff */
[----:B------:R-:W-:-:S00]  /*7420*/  NOP ;  /* 0x0000000000007918 */ /* 0x000fc00000000000 */
        /* <DEDUP_REMOVED lines=13> */
.L_x_20:


//--------------------- .nv.shared.matmul_kernel  --------------------------
	.section	.nv.shared.matmul_kernel,"aw",@nobits
	.sectionflags	@""
	.align	16
	.zero		1024


//--------------------- .nv.shared.reserved.0     --------------------------
	.section	.nv.shared.reserved.0,"aw",@nobits
	.align	8
	.weak		__nv_reservedSMEM_offset_0_alias
	.size		__nv_reservedSMEM_offset_0_alias, 0, 64
	.other		__nv_reservedSMEM_offset_0_alias,@"STO_CUDA_RESERVED_SHARED STV_DEFAULT"
__nv_reservedSMEM_offset_0_alias:
	.zero		0
.nv.shared.reserved.0:
	.zero		64
	.weak		__nv_reservedSMEM_allocation_phase
	.type		__nv_reservedSMEM_allocation_phase,@object
	.size		__nv_reservedSMEM_allocation_phase,(.L_0 - __nv_reservedSMEM_allocation_phase)
__nv_reservedSMEM_allocation_phase:
	.zero		1
.L_0:
	.zero		7
	.weak		__nv_reservedSMEM_devtool_atexit_pc
	.type		__nv_reservedSMEM_devtool_atexit_pc,@object
	.size		__nv_reservedSMEM_devtool_atexit_pc,(__nv_reservedSMEM_allocation_mask - __nv_reservedSMEM_devtool_atexit_pc)
__nv_reservedSMEM_devtool_atexit_pc:
	.zero		8
	.weak		__nv_reservedSMEM_allocation_mask
	.type		__nv_reservedSMEM_allocation_mask,@object
	.size		__nv_reservedSMEM_allocation_mask,(.L_2 - __nv_reservedSMEM_allocation_mask)
__nv_reservedSMEM_allocation_mask:
	.zero		4
.L_2:


//--------------------- .nv.constant0.matmul_kernel --------------------------
	.section	.nv.constant0.matmul_kernel,"a",@progbits
	.sectionflags	@""
	.align	4
.nv.constant0.matmul_kernel:
	.zero		976


//--------------------- SYMBOLS --------------------------

	.type		.nv.reservedSmem.offset0,@object
	.size		.nv.reservedSmem.offset0,0x4
	.type		.nv.reservedSmem.cap,@object
	.size		.nv.reservedSmem.cap,0x4
